	.target	sm_90a

	.elftype	@"ET_EXEC"


//--------------------- .note.nv.tkinfo           --------------------------
	.section	.note.nv.tkinfo,"",@"SHT_NOTE"
	.sectionflags	@"SHF_NOTE_NV_TKINFO"
	.tkinfo
        /*0018*/ 	.word	0x00000002
        /*0030*/ 	.string	""
        /*0030*/ 	.string	"ptxas"
        /*0030*/ 	.string	"Cuda compilation tools, release 13.0, V13.0.88"
        /*0030*/ 	.string	"Build cuda_13.0.r13.0/compiler.36424714_0"
        /*0030*/ 	.string	"-arch sm_90a -m 64 "



//--------------------- .note.nv.cuinfo           --------------------------
	.section	.note.nv.cuinfo,"",@"SHT_NOTE"
	.sectionflags	@"SHF_NOTE_NV_CUINFO"
        /*0018*/ 	.short	0x0002
        /*001a*/ 	.short	0x005a
        /*001c*/ 	.short	0x0082
	.zero		2


//--------------------- .nv.info                  --------------------------
	.section	.nv.info,"",@"SHT_CUDA_INFO"
	.align	4


	//----- nvinfo : EIATTR_REGCOUNT
	.align		4
        /*0000*/ 	.byte	0x04, 0x2f
        /*0002*/ 	.short	(.L_12 - .L_11)
	.align		4
.L_11:
        /*0004*/ 	.word	index@(_ZN7cutlass13device_kernelINS_4gemm6kernel13GemmUniversalIN4cute5tupleIJiiiiEEENS1_10collective13CollectiveMmaINS1_37MainloopSm90TmaGmmaWarpSpecializedFP8ILi9ENS5_IJNS4_1CILi1EEESB_SB_EEENS1_35KernelTmaWarpSpecializedCooperativeEEENS5_IJNSA_ILi128EEENSA_ILi64EEESF_EEENS_12float_e5m2_tENS5_IJlSB_lEEENS_12float_e4m3_tESJ_NS4_8TiledMMAINS4_8MMA_AtomIJNS4_4SM904GMMA30MMA_64x64x32_F32E5M2E4M3_SS_TNILNSO_7ScaleInE1ELSQ_1EEEEEENS4_6LayoutINS5_IJNSA_ILi2EEESB_SB_EEENS5_IJSB_NSA_ILi0EEESW_EEEEENS5_IJNS4_10UnderscoreESZ_SZ_EEEEENS4_13SM90_TMA_LOADENS4_14ComposedLayoutINS4_7SwizzleILi3ELi4ELi3EEENS4_18smem_ptr_flag_bitsILi8EEENST_INS5_IJNSA_ILi8EEESF_EEENS5_IJSF_SB_EEEEEEEvNS4_8identityES12_S1C_vS1D_EENS_8epilogue10collective6detail29Sm90TmaWarpSpecializedAdapterINS1G_15DefaultEpilogueISI_SJ_SJ_NS1F_6thread17LinearCombinationISI_Li1EffLNS1K_9ScaleType4KindE0ELNS_15FloatRoundStyleE2ESI_EENS1_15EpilogueDefaultEEEEEvvEEEEvNT_6ParamsE)
        /*0008*/ 	.word	0x000000a8


	//----- nvinfo : EIATTR_FRAME_SIZE
	.align		4
.L_12:
        /*000c*/ 	.byte	0x04, 0x11
        /*000e*/ 	.short	(.L_14 - .L_13)
	.align		4
.L_13:
        /*0010*/ 	.word	index@(_ZN7cutlass13device_kernelINS_4gemm6kernel13GemmUniversalIN4cute5tupleIJiiiiEEENS1_10collective13CollectiveMmaINS1_37MainloopSm90TmaGmmaWarpSpecializedFP8ILi9ENS5_IJNS4_1CILi1EEESB_SB_EEENS1_35KernelTmaWarpSpecializedCooperativeEEENS5_IJNSA_ILi128EEENSA_ILi64EEESF_EEENS_12float_e5m2_tENS5_IJlSB_lEEENS_12float_e4m3_tESJ_NS4_8TiledMMAINS4_8MMA_AtomIJNS4_4SM904GMMA30MMA_64x64x32_F32E5M2E4M3_SS_TNILNSO_7ScaleInE1ELSQ_1EEEEEENS4_6LayoutINS5_IJNSA_ILi2EEESB_SB_EEENS5_IJSB_NSA_ILi0EEESW_EEEEENS5_IJNS4_10UnderscoreESZ_SZ_EEEEENS4_13SM90_TMA_LOADENS4_14ComposedLayoutINS4_7SwizzleILi3ELi4ELi3EEENS4_18smem_ptr_flag_bitsILi8EEENST_INS5_IJNSA_ILi8EEESF_EEENS5_IJSF_SB_EEEEEEEvNS4_8identityES12_S1C_vS1D_EENS_8epilogue10collective6detail29Sm90TmaWarpSpecializedAdapterINS1G_15DefaultEpilogueISI_SJ_SJ_NS1F_6thread17LinearCombinationISI_Li1EffLNS1K_9ScaleType4KindE0ELNS_15FloatRoundStyleE2ESI_EENS1_15EpilogueDefaultEEEEEvvEEEEvNT_6ParamsE)
        /*0014*/ 	.word	0x00000000


	//----- nvinfo : EIATTR_MIN_STACK_SIZE
	.align		4
.L_14:
        /*0018*/ 	.byte	0x04, 0x12
        /*001a*/ 	.short	(.L_16 - .L_15)
	.align		4
.L_15:
        /*001c*/ 	.word	index@(_ZN7cutlass13device_kernelINS_4gemm6kernel13GemmUniversalIN4cute5tupleIJiiiiEEENS1_10collective13CollectiveMmaINS1_37MainloopSm90TmaGmmaWarpSpecializedFP8ILi9ENS5_IJNS4_1CILi1EEESB_SB_EEENS1_35KernelTmaWarpSpecializedCooperativeEEENS5_IJNSA_ILi128EEENSA_ILi64EEESF_EEENS_12float_e5m2_tENS5_IJlSB_lEEENS_12float_e4m3_tESJ_NS4_8TiledMMAINS4_8MMA_AtomIJNS4_4SM904GMMA30MMA_64x64x32_F32E5M2E4M3_SS_TNILNSO_7ScaleInE1ELSQ_1EEEEEENS4_6LayoutINS5_IJNSA_ILi2EEESB_SB_EEENS5_IJSB_NSA_ILi0EEESW_EEEEENS5_IJNS4_10UnderscoreESZ_SZ_EEEEENS4_13SM90_TMA_LOADENS4_14ComposedLayoutINS4_7SwizzleILi3ELi4ELi3EEENS4_18smem_ptr_flag_bitsILi8EEENST_INS5_IJNSA_ILi8EEESF_EEENS5_IJSF_SB_EEEEEEEvNS4_8identityES12_S1C_vS1D_EENS_8epilogue10collective6detail29Sm90TmaWarpSpecializedAdapterINS1G_15DefaultEpilogueISI_SJ_SJ_NS1F_6thread17LinearCombinationISI_Li1EffLNS1K_9ScaleType4KindE0ELNS_15FloatRoundStyleE2ESI_EENS1_15EpilogueDefaultEEEEEvvEEEEvNT_6ParamsE)
        /*0020*/ 	.word	0x00000000
.L_16:


//--------------------- .nv.compat                --------------------------
	.section	.nv.compat,"",@"SHT_CUDA_COMPAT_INFO"
	.align	4
        /*0000*/ 	.byte	0x02, 0x09, 0x01, 0x00, 0x02, 0x02, 0x04, 0x00, 0x02, 0x05, 0x05, 0x00, 0x03, 0x07, 0x01, 0x01
        /*0010*/ 	.byte	0x02, 0x03, 0x01, 0x00, 0x02, 0x06, 0x01, 0x00, 0x04, 0x0b, 0x08, 0x00, 0x00, 0x00, 0x00, 0x00
        /*0020*/ 	.byte	0x00, 0x00, 0x00, 0x00


//--------------------- .nv.info._ZN7cutlass13device_kernelINS_4gemm6kernel13GemmUniversalIN4cute5tupleIJiiiiEEENS1_10collective13CollectiveMmaINS1_37MainloopSm90TmaGmmaWarpSpecializedFP8ILi9ENS5_IJNS4_1CILi1EEESB_SB_EEENS1_35KernelTmaWarpSpecializedCooperativeEEENS5_IJNSA_ILi128EEENSA_ILi64EEESF_EEENS_12float_e5m2_tENS5_IJlSB_lEEENS_12float_e4m3_tESJ_NS4_8TiledMMAINS4_8MMA_AtomIJNS4_4SM904GMMA30MMA_64x64x32_F32E5M2E4M3_SS_TNILNSO_7ScaleInE1ELSQ_1EEEEEENS4_6LayoutINS5_IJNSA_ILi2EEESB_SB_EEENS5_IJSB_NSA_ILi0EEESW_EEEEENS5_IJNS4_10UnderscoreESZ_SZ_EEEEENS4_13SM90_TMA_LOADENS4_14ComposedLayoutINS4_7SwizzleILi3ELi4ELi3EEENS4_18smem_ptr_flag_bitsILi8EEENST_INS5_IJNSA_ILi8EEESF_EEENS5_IJSF_SB_EEEEEEEvNS4_8identityES12_S1C_vS1D_EENS_8epilogue10collective6detail29Sm90TmaWarpSpecializedAdapterINS1G_15DefaultEpilogueISI_SJ_SJ_NS1F_6thread17LinearCombinationISI_Li1EffLNS1K_9ScaleType4KindE0ELNS_15FloatRoundStyleE2ESI_EENS1_15EpilogueDefaultEEEEEvvEEEEvNT_6ParamsE --------------------------
	.section	.nv.info._ZN7cutlass13device_kernelINS_4gemm6kernel13GemmUniversalIN4cute5tupleIJiiiiEEENS1_10collective13CollectiveMmaINS1_37MainloopSm90TmaGmmaWarpSpecializedFP8ILi9ENS5_IJNS4_1CILi1EEESB_SB_EEENS1_35KernelTmaWarpSpecializedCooperativeEEENS5_IJNSA_ILi128EEENSA_ILi64EEESF_EEENS_12float_e5m2_tENS5_IJlSB_lEEENS_12float_e4m3_tESJ_NS4_8TiledMMAINS4_8MMA_AtomIJNS4_4SM904GMMA30MMA_64x64x32_F32E5M2E4M3_SS_TNILNSO_7ScaleInE1ELSQ_1EEEEEENS4_6LayoutINS5_IJNSA_ILi2EEESB_SB_EEENS5_IJSB_NSA_ILi0EEESW_EEEEENS5_IJNS4_10UnderscoreESZ_SZ_EEEEENS4_13SM90_TMA_LOADENS4_14ComposedLayoutINS4_7SwizzleILi3ELi4ELi3EEENS4_18smem_ptr_flag_bitsILi8EEENST_INS5_IJNSA_ILi8EEESF_EEENS5_IJSF_SB_EEEEEEEvNS4_8identityES12_S1C_vS1D_EENS_8epilogue10collective6detail29Sm90TmaWarpSpecializedAdapterINS1G_15DefaultEpilogueISI_SJ_SJ_NS1F_6thread17LinearCombinationISI_Li1EffLNS1K_9ScaleType4KindE0ELNS_15FloatRoundStyleE2ESI_EENS1_15EpilogueDefaultEEEEEvvEEEEvNT_6ParamsE,"",@"SHT_CUDA_INFO"
	.sectionflags	@""
	.align	4


	//----- nvinfo : EIATTR_CUDA_API_VERSION
	.align		4
        /*0000*/ 	.byte	0x04, 0x37
        /*0002*/ 	.short	(.L_18 - .L_17)
.L_17:
        /*0004*/ 	.word	0x00000082


	//----- nvinfo : EIATTR_KPARAM_INFO
	.align		4
.L_18:
        /*0008*/ 	.byte	0x04, 0x17
        /*000a*/ 	.short	(.L_20 - .L_19)
.L_19:
        /*000c*/ 	.word	0x00000000
        /*0010*/ 	.short	0x0000
        /*0012*/ 	.short	0x0070
        /*0014*/ 	.byte	0x00, 0xf0, 0x01, 0x10


	//----- nvinfo : EIATTR_SPARSE_MMA_MASK
	.align		4
.L_20:
        /*0018*/ 	.byte	0x03, 0x50
        /*001a*/ 	.short	0x0000


	//----- nvinfo : EIATTR_MAXREG_COUNT
	.align		4
        /*001c*/ 	.byte	0x03, 0x1b
        /*001e*/ 	.short	0x00a8


	//----- nvinfo : EIATTR_NUM_BARRIERS
	.align		4
        /*0020*/ 	.byte	0x02, 0x4c
        /*0022*/ 	.byte	0x01
	.zero		1


	//----- nvinfo : EIATTR_MERCURY_ISA_VERSION
	.align		4
        /*0024*/ 	.byte	0x03, 0x5f
        /*0026*/ 	.short	0x0101


	//----- nvinfo : EIATTR_INT_WARP_WIDE_INSTR_OFFSETS
	.align		4
        /*0028*/ 	.byte	0x04, 0x31
        /*002a*/ 	.short	(.L_22 - .L_21)


	//   ....[0]....
.L_21:
        /*002c*/ 	.word	0x00000470


	//   ....[1]....
        /*0030*/ 	.word	0x00000480


	//   ....[2]....
        /*0034*/ 	.word	0x00000590


	//----- nvinfo : EIATTR_COOP_GROUP_MASK_REGIDS
	.align		4
.L_22:
        /*0038*/ 	.byte	0x04, 0x29
        /*003a*/ 	.short	(.L_24 - .L_23)


	//   ....[0]....
.L_23:
        /*003c*/ 	.word	0xffffffff


	//   ....[1]....
        /*0040*/ 	.word	0xffffffff


	//   ....[2]....
        /*0044*/ 	.word	0xffffffff


	//   ....[3]....
        /*0048*/ 	.word	0xffffffff


	//   ....[4]....
        /*004c*/ 	.word	0xffffffff


	//----- nvinfo : EIATTR_COOP_GROUP_INSTR_OFFSETS
	.align		4
.L_24:
        /*0050*/ 	.byte	0x04, 0x28
        /*0052*/ 	.short	(.L_26 - .L_25)


	//   ....[0]....
.L_25:
        /*0054*/ 	.word	0x00000060


	//   ....[1]....
        /*0058*/ 	.word	0x00000070


	//   ....[2]....
        /*005c*/ 	.word	0x00000130


	//   ....[3]....
        /*0060*/ 	.word	0x00000390


	//   ....[4]....
        /*0064*/ 	.word	0x000010b0


	//----- nvinfo : EIATTR_REG_RECONFIG
	.align		4
.L_26:
        /*0068*/ 	.byte	0x01, 0x54
	.zero		2


	//----- nvinfo : EIATTR_MBARRIER_INSTR_OFFSETS
	.align		4
        /*006c*/ 	.byte	0x04, 0x39
        /*006e*/ 	.short	(.L_28 - .L_27)


	//   ....[0]....
.L_27:
        /*0070*/ 	.word	0x00000250
        /*0074*/ 	.word	0x000000ff
        /*0078*/ 	.word	0x00000000
        /*007c*/ 	.short	0x0100
        /*007e*/ 	.byte	0x08
	.zero		1


	//   ....[1]....
        /*0080*/ 	.word	0x00000260
        /*0084*/ 	.word	0x000000ff
        /*0088*/ 	.word	0x00000048
        /*008c*/ 	.short	0x0100
        /*008e*/ 	.byte	0x08
	.zero		1


	//   ....[2]....
        /*0090*/ 	.word	0x00000270
        /*0094*/ 	.word	0x000000ff
        /*0098*/ 	.word	0x00000008
        /*009c*/ 	.short	0x0100
        /*009e*/ 	.byte	0x08
	.zero		1


	//   ....[3]....
        /*00a0*/ 	.word	0x00000280
        /*00a4*/ 	.word	0x000000ff
        /*00a8*/ 	.word	0x00000050
        /*00ac*/ 	.short	0x0100
        /*00ae*/ 	.byte	0x08
	.zero		1


	//   ....[4]....
        /*00b0*/ 	.word	0x00000290
        /*00b4*/ 	.word	0x000000ff
        /*00b8*/ 	.word	0x00000010
        /*00bc*/ 	.short	0x0100
        /*00be*/ 	.byte	0x08
	.zero		1


	//   ....[5]....
        /*00c0*/ 	.word	0x000002a0
        /*00c4*/ 	.word	0x000000ff
        /*00c8*/ 	.word	0x00000058
        /*00cc*/ 	.short	0x0100
        /*00ce*/ 	.byte	0x08
	.zero		1


	//   ....[6]....
        /*00d0*/ 	.word	0x000002b0
        /*00d4*/ 	.word	0x000000ff
        /*00d8*/ 	.word	0x00000018
        /*00dc*/ 	.short	0x0100
        /*00de*/ 	.byte	0x08
	.zero		1


	//   ....[7]....
        /*00e0*/ 	.word	0x000002c0
        /*00e4*/ 	.word	0x000000ff
        /*00e8*/ 	.word	0x00000060
        /*00ec*/ 	.short	0x0100
        /*00ee*/ 	.byte	0x08
	.zero		1


	//   ....[8]....
        /*00f0*/ 	.word	0x000002d0
        /*00f4*/ 	.word	0x000000ff
        /*00f8*/ 	.word	0x00000020
        /*00fc*/ 	.short	0x0100
        /*00fe*/ 	.byte	0x08
	.zero		1


	//   ....[9]....
        /*0100*/ 	.word	0x000002e0
        /*0104*/ 	.word	0x000000ff
        /*0108*/ 	.word	0x00000068
        /*010c*/ 	.short	0x0100
        /*010e*/ 	.byte	0x08
	.zero		1


	//   ....[10]....
        /*0110*/ 	.word	0x000002f0
        /*0114*/ 	.word	0x000000ff
        /*0118*/ 	.word	0x00000028
        /*011c*/ 	.short	0x0100
        /*011e*/ 	.byte	0x08
	.zero		1


	//   ....[11]....
        /*0120*/ 	.word	0x00000300
        /*0124*/ 	.word	0x000000ff
        /*0128*/ 	.word	0x00000070
        /*012c*/ 	.short	0x0100
        /*012e*/ 	.byte	0x08
	.zero		1


	//   ....[12]....
        /*0130*/ 	.word	0x00000310
        /*0134*/ 	.word	0x000000ff
        /*0138*/ 	.word	0x00000030
        /*013c*/ 	.short	0x0100
        /*013e*/ 	.byte	0x08
	.zero		1


	//   ....[13]....
        /*0140*/ 	.word	0x00000320
        /*0144*/ 	.word	0x000000ff
        /*0148*/ 	.word	0x00000078
        /*014c*/ 	.short	0x0100
        /*014e*/ 	.byte	0x08
	.zero		1


	//   ....[14]....
        /*0150*/ 	.word	0x00000330
        /*0154*/ 	.word	0x000000ff
        /*0158*/ 	.word	0x00000038
        /*015c*/ 	.short	0x0100
        /*015e*/ 	.byte	0x08
	.zero		1


	//   ....[15]....
        /*0160*/ 	.word	0x00000340
        /*0164*/ 	.word	0x000000ff
        /*0168*/ 	.word	0x00000080
        /*016c*/ 	.short	0x0100
        /*016e*/ 	.byte	0x08
	.zero		1


	//   ....[16]....
        /*0170*/ 	.word	0x00000350
        /*0174*/ 	.word	0x000000ff
        /*0178*/ 	.word	0x00000040
        /*017c*/ 	.short	0x0100
        /*017e*/ 	.byte	0x08
	.zero		1


	//   ....[17]....
        /*0180*/ 	.word	0x00000360
        /*0184*/ 	.word	0x000000ff
        /*0188*/ 	.word	0x00000088
        /*018c*/ 	.short	0x0100
        /*018e*/ 	.byte	0x08
	.zero		1


	//   ....[18]....
        /*0190*/ 	.word	0x00000600
        /*0194*/ 	.word	0x000000ff
        /*0198*/ 	.word	0x000000a0
        /*019c*/ 	.short	0x0100
        /*019e*/ 	.byte	0x06
	.zero		1


	//   ....[19]....
        /*01a0*/ 	.word	0x00000660
        /*01a4*/ 	.word	0x000000ff
        /*01a8*/ 	.word	0x000000a8
        /*01ac*/ 	.short	0x0100
        /*01ae*/ 	.byte	0x06
	.zero		1


	//   ....[20]....
        /*01b0*/ 	.word	0x000013e0
        /*01b4*/ 	.word	0x000000ff
        /*01b8*/ 	.word	0x00000000
        /*01bc*/ 	.short	0x010a
        /*01be*/ 	.byte	0x06
	.zero		1


	//   ....[21]....
        /*01c0*/ 	.word	0x00001420
        /*01c4*/ 	.word	0x000000ff
        /*01c8*/ 	.word	0x00000000
        /*01cc*/ 	.short	0x010a
        /*01ce*/ 	.byte	0x06
	.zero		1


	//   ....[22]....
        /*01d0*/ 	.word	0x00001b10
        /*01d4*/ 	.word	0x000000ff
        /*01d8*/ 	.word	0x00000000
        /*01dc*/ 	.short	0x010a
        /*01de*/ 	.byte	0x0c
	.zero		1


	//   ....[23]....
        /*01e0*/ 	.word	0x00001b50
        /*01e4*/ 	.word	0x000000ff
        /*01e8*/ 	.word	0x00000000
        /*01ec*/ 	.short	0x010a
        /*01ee*/ 	.byte	0x0c
	.zero		1


	//   ....[24]....
        /*01f0*/ 	.word	0x00002040
        /*01f4*/ 	.word	0x000000ff
        /*01f8*/ 	.word	0x00000000
        /*01fc*/ 	.short	0x0101
        /*01fe*/ 	.byte	0x08
	.zero		1


	//   ....[25]....
        /*0200*/ 	.word	0x00002490
        /*0204*/ 	.word	0x000000ff
        /*0208*/ 	.word	0x00000000
        /*020c*/ 	.short	0x0101
        /*020e*/ 	.byte	0x08
	.zero		1


	//   ....[26]....
        /*0210*/ 	.word	0x00005e30
        /*0214*/ 	.word	0x00000012
        /*0218*/ 	.word	0x00000048
        /*021c*/ 	.short	0x010a
        /*021e*/ 	.byte	0x3f
	.zero		1


	//   ....[27]....
        /*0220*/ 	.word	0x000061c0
        /*0224*/ 	.word	0x00000007
        /*0228*/ 	.word	0x000000a8
        /*022c*/ 	.short	0x0101
        /*022e*/ 	.byte	0x3f
	.zero		1


	//   ....[28]....
        /*0230*/ 	.word	0x00006900
        /*0234*/ 	.word	0x00000005
        /*0238*/ 	.word	0x00000000
        /*023c*/ 	.short	0x010a
        /*023e*/ 	.byte	0x3f
	.zero		1


	//   ....[29]....
        /*0240*/ 	.word	0x00006980
        /*0244*/ 	.word	0x00000007
        /*0248*/ 	.word	0x00000000
        /*024c*/ 	.short	0x010a
        /*024e*/ 	.byte	0x3f
	.zero		1


	//   ....[30]....
        /*0250*/ 	.word	0x00006a10
        /*0254*/ 	.word	0x00000006
        /*0258*/ 	.word	0x00000000
        /*025c*/ 	.short	0x010a
        /*025e*/ 	.byte	0x3f
	.zero		1


	//   ....[31]....
        /*0260*/ 	.word	0x00006aa0
        /*0264*/ 	.word	0x00000009
        /*0268*/ 	.word	0x00000000
        /*026c*/ 	.short	0x010a
        /*026e*/ 	.byte	0x3f
	.zero		1


	//   ....[32]....
        /*0270*/ 	.word	0x00006b30
        /*0274*/ 	.word	0x00000006
        /*0278*/ 	.word	0x00000000
        /*027c*/ 	.short	0x010a
        /*027e*/ 	.byte	0x3f
	.zero		1


	//   ....[33]....
        /*0280*/ 	.word	0x00006bc0
        /*0284*/ 	.word	0x00000009
        /*0288*/ 	.word	0x00000000
        /*028c*/ 	.short	0x010a
        /*028e*/ 	.byte	0x3f
	.zero		1


	//   ....[34]....
        /*0290*/ 	.word	0x00006c50
        /*0294*/ 	.word	0x00000008
        /*0298*/ 	.word	0x00000000
        /*029c*/ 	.short	0x010a
        /*029e*/ 	.byte	0x3f
	.zero		1


	//   ....[35]....
        /*02a0*/ 	.word	0x00006ce0
        /*02a4*/ 	.word	0x0000000b
        /*02a8*/ 	.word	0x00000000
        /*02ac*/ 	.short	0x010a
        /*02ae*/ 	.byte	0x3f
	.zero		1


	//   ....[36]....
        /*02b0*/ 	.word	0x00006d70
        /*02b4*/ 	.word	0x00000003
        /*02b8*/ 	.word	0x00000000
        /*02bc*/ 	.short	0x010a
        /*02be*/ 	.byte	0x3f
	.zero		1


	//   ....[37]....
        /*02c0*/ 	.word	0x00006de0
        /*02c4*/ 	.word	0x00000007
        /*02c8*/ 	.word	0x00000000
        /*02cc*/ 	.short	0x010a
        /*02ce*/ 	.byte	0x3f
	.zero		1


	//   ....[38]....
        /*02d0*/ 	.word	0x00006e40
        /*02d4*/ 	.word	0x00000008
        /*02d8*/ 	.word	0x00000000
        /*02dc*/ 	.short	0x010a
        /*02de*/ 	.byte	0x3f
	.zero		1


	//   ....[39]....
        /*02e0*/ 	.word	0x00006f10
        /*02e4*/ 	.word	0x00000012
        /*02e8*/ 	.word	0x00000048
        /*02ec*/ 	.short	0x010a
        /*02ee*/ 	.byte	0x3f
	.zero		1


	//   ....[40]....
        /*02f0*/ 	.word	0x00006ff0
        /*02f4*/ 	.word	0x00000005
        /*02f8*/ 	.word	0x00000000
        /*02fc*/ 	.short	0x010a
        /*02fe*/ 	.byte	0x3f
	.zero		1


	//   ....[41]....
        /*0300*/ 	.word	0x00007040
        /*0304*/ 	.word	0x00000007
        /*0308*/ 	.word	0x00000000
        /*030c*/ 	.short	0x010a
        /*030e*/ 	.byte	0x3f
	.zero		1


	//   ....[42]....
        /*0310*/ 	.word	0x00007090
        /*0314*/ 	.word	0x00000006
        /*0318*/ 	.word	0x00000000
        /*031c*/ 	.short	0x010a
        /*031e*/ 	.byte	0x3f
	.zero		1


	//   ....[43]....
        /*0320*/ 	.word	0x000070e0
        /*0324*/ 	.word	0x00000009
        /*0328*/ 	.word	0x00000000
        /*032c*/ 	.short	0x010a
        /*032e*/ 	.byte	0x3f
	.zero		1


	//   ....[44]....
        /*0330*/ 	.word	0x00007130
        /*0334*/ 	.word	0x00000006
        /*0338*/ 	.word	0x00000000
        /*033c*/ 	.short	0x010a
        /*033e*/ 	.byte	0x3f
	.zero		1


	//   ....[45]....
        /*0340*/ 	.word	0x00007180
        /*0344*/ 	.word	0x00000009
        /*0348*/ 	.word	0x00000000
        /*034c*/ 	.short	0x010a
        /*034e*/ 	.byte	0x3f
	.zero		1


	//   ....[46]....
        /*0350*/ 	.word	0x000071d0
        /*0354*/ 	.word	0x00000008
        /*0358*/ 	.word	0x00000000
        /*035c*/ 	.short	0x010a
        /*035e*/ 	.byte	0x3f
	.zero		1


	//   ....[47]....
        /*0360*/ 	.word	0x00007220
        /*0364*/ 	.word	0x0000000b
        /*0368*/ 	.word	0x00000000
        /*036c*/ 	.short	0x010a
        /*036e*/ 	.byte	0x3f
	.zero		1


	//----- nvinfo : EIATTR_NUM_MBARRIERS
	.align		4
.L_28:
        /*0370*/ 	.byte	0x03, 0x38
        /*0372*/ 	.short	0x0014


	//----- nvinfo : EIATTR_EXIT_INSTR_OFFSETS
	.align		4
        /*0374*/ 	.byte	0x04, 0x1c
        /*0376*/ 	.short	(.L_30 - .L_29)


	//   ....[0]....
.L_29:
        /*0378*/ 	.word	0x000006b0


	//   ....[1]....
        /*037c*/ 	.word	0x00000f80


	//   ....[2]....
        /*0380*/ 	.word	0x00005490


	//   ....[3]....
        /*0384*/ 	.word	0x00005ad0


	//   ....[4]....
        /*0388*/ 	.word	0x00006dc0


	//----- nvinfo : EIATTR_MAX_THREADS
	.align		4
.L_30:
        /*038c*/ 	.byte	0x04, 0x05
        /*038e*/ 	.short	(.L_32 - .L_31)
.L_31:
        /*0390*/ 	.word	0x00000180
        /*0394*/ 	.word	0x00000001
        /*0398*/ 	.word	0x00000001


	//----- nvinfo : EIATTR_CRS_STACK_SIZE
	.align		4
.L_32:
        /*039c*/ 	.byte	0x04, 0x1e
        /*039e*/ 	.short	(.L_34 - .L_33)
.L_33:
        /*03a0*/ 	.word	0x00000000


	//----- nvinfo : EIATTR_CBANK_PARAM_SIZE
	.align		4
.L_34:
        /*03a4*/ 	.byte	0x03, 0x19
        /*03a6*/ 	.short	0x0470


	//----- nvinfo : EIATTR_PARAM_CBANK
	.align		4
        /*03a8*/ 	.byte	0x04, 0x0a
        /*03aa*/ 	.short	(.L_36 - .L_35)
	.align		4
.L_35:
        /*03ac*/ 	.word	index@(.nv.constant0._ZN7cutlass13device_kernelINS_4gemm6kernel13GemmUniversalIN4cute5tupleIJiiiiEEENS1_10collective13CollectiveMmaINS1_37MainloopSm90TmaGmmaWarpSpecializedFP8ILi9ENS5_IJNS4_1CILi1EEESB_SB_EEENS1_35KernelTmaWarpSpecializedCooperativeEEENS5_IJNSA_ILi128EEENSA_ILi64EEESF_EEENS_12float_e5m2_tENS5_IJlSB_lEEENS_12float_e4m3_tESJ_NS4_8TiledMMAINS4_8MMA_AtomIJNS4_4SM904GMMA30MMA_64x64x32_F32E5M2E4M3_SS_TNILNSO_7ScaleInE1ELSQ_1EEEEEENS4_6LayoutINS5_IJNSA_ILi2EEESB_SB_EEENS5_IJSB_NSA_ILi0EEESW_EEEEENS5_IJNS4_10UnderscoreESZ_SZ_EEEEENS4_13SM90_TMA_LOADENS4_14ComposedLayoutINS4_7SwizzleILi3ELi4ELi3EEENS4_18smem_ptr_flag_bitsILi8EEENST_INS5_IJNSA_ILi8EEESF_EEENS5_IJSF_SB_EEEEEEEvNS4_8identityES12_S1C_vS1D_EENS_8epilogue10collective6detail29Sm90TmaWarpSpecializedAdapterINS1G_15DefaultEpilogueISI_SJ_SJ_NS1F_6thread17LinearCombinationISI_Li1EffLNS1K_9ScaleType4KindE0ELNS_15FloatRoundStyleE2ESI_EENS1_15EpilogueDefaultEEEEEvvEEEEvNT_6ParamsE)
        /*03b0*/ 	.short	0x0210
        /*03b2*/ 	.short	0x0470


	//----- nvinfo : EIATTR_SW_WAR
	.align		4
.L_36:
        /*03b4*/ 	.byte	0x04, 0x36
        /*03b6*/ 	.short	(.L_38 - .L_37)
.L_37:
        /*03b8*/ 	.word	0x00000008
.L_38:


//--------------------- .nv.callgraph             --------------------------
	.section	.nv.callgraph,"",@"SHT_CUDA_CALLGRAPH"
	.align	4
	.sectionentsize	8
	.align		4
        /*0000*/ 	.word	0x00000000
	.align		4
        /*0004*/ 	.word	0xffffffff
	.align		4
        /*0008*/ 	.word	0x00000000
	.align		4
        /*000c*/ 	.word	0xfffffffe
	.align		4
        /*0010*/ 	.word	0x00000000
	.align		4
        /*0014*/ 	.word	0xfffffffd
	.align		4
        /*0018*/ 	.word	0x00000000
	.align		4
        /*001c*/ 	.word	0xfffffffc


//--------------------- .nv.constant4             --------------------------
	.section	.nv.constant4,"a",@progbits
	.align	8
	.align		8
.nv.constant4:
        /*0000*/ 	.dword	_ZN40_INTERNAL_6347d9af_4_k_cu_a5e6b464_230604cuda3std3__45__cpo5beginE
	.align		8
        /*0008*/ 	.dword	_ZN40_INTERNAL_6347d9af_4_k_cu_a5e6b464_230604cuda3std3__45__cpo3endE
	.align		8
        /*0010*/ 	.dword	_ZN40_INTERNAL_6347d9af_4_k_cu_a5e6b464_230604cuda3std3__45__cpo6cbeginE
	.align		8
        /*0018*/ 	.dword	_ZN40_INTERNAL_6347d9af_4_k_cu_a5e6b464_230604cuda3std3__45__cpo4cendE
	.align		8
        /*0020*/ 	.dword	_ZN40_INTERNAL_6347d9af_4_k_cu_a5e6b464_230604cuda3std3__442_GLOBAL__N__6347d9af_4_k_cu_a5e6b464_230606ignoreE
	.align		8
        /*0028*/ 	.dword	_ZN40_INTERNAL_6347d9af_4_k_cu_a5e6b464_230604cuda3std3__419piecewise_constructE
	.align		8
        /*0030*/ 	.dword	_ZN40_INTERNAL_6347d9af_4_k_cu_a5e6b464_230604cuda3std3__48in_placeE
	.align		8
        /*0038*/ 	.dword	_ZN40_INTERNAL_6347d9af_4_k_cu_a5e6b464_230604cuda3std6ranges3__45__cpo4swapE
	.align		8
        /*0040*/ 	.dword	_ZN40_INTERNAL_6347d9af_4_k_cu_a5e6b464_230604cuda3std6ranges3__45__cpo9iter_moveE
	.align		8
        /*0048*/ 	.dword	_ZN40_INTERNAL_6347d9af_4_k_cu_a5e6b464_230604cute7productE
	.align		8
        /*0050*/ 	.dword	_ZN40_INTERNAL_6347d9af_4_k_cu_a5e6b464_230604cute1_E


//--------------------- .text._ZN7cutlass13device_kernelINS_4gemm6kernel13GemmUniversalIN4cute5tupleIJiiiiEEENS1_10collective13CollectiveMmaINS1_37MainloopSm90TmaGmmaWarpSpecializedFP8ILi9ENS5_IJNS4_1CILi1EEESB_SB_EEENS1_35KernelTmaWarpSpecializedCooperativeEEENS5_IJNSA_ILi128EEENSA_ILi64EEESF_EEENS_12float_e5m2_tENS5_IJlSB_lEEENS_12float_e4m3_tESJ_NS4_8TiledMMAINS4_8MMA_AtomIJNS4_4SM904GMMA30MMA_64x64x32_F32E5M2E4M3_SS_TNILNSO_7ScaleInE1ELSQ_1EEEEEENS4_6LayoutINS5_IJNSA_ILi2EEESB_SB_EEENS5_IJSB_NSA_ILi0EEESW_EEEEENS5_IJNS4_10UnderscoreESZ_SZ_EEEEENS4_13SM90_TMA_LOADENS4_14ComposedLayoutINS4_7SwizzleILi3ELi4ELi3EEENS4_18smem_ptr_flag_bitsILi8EEENST_INS5_IJNSA_ILi8EEESF_EEENS5_IJSF_SB_EEEEEEEvNS4_8identityES12_S1C_vS1D_EENS_8epilogue10collective6detail29Sm90TmaWarpSpecializedAdapterINS1G_15DefaultEpilogueISI_SJ_SJ_NS1F_6thread17LinearCombinationISI_Li1EffLNS1K_9ScaleType4KindE0ELNS_15FloatRoundStyleE2ESI_EENS1_15EpilogueDefaultEEEEEvvEEEEvNT_6ParamsE --------------------------
	.section	.text._ZN7cutlass13device_kernelINS_4gemm6kernel13GemmUniversalIN4cute5tupleIJiiiiEEENS1_10collective13CollectiveMmaINS1_37MainloopSm90TmaGmmaWarpSpecializedFP8ILi9ENS5_IJNS4_1CILi1EEESB_SB_EEENS1_35KernelTmaWarpSpecializedCooperativeEEENS5_IJNSA_ILi128EEENSA_ILi64EEESF_EEENS_12float_e5m2_tENS5_IJlSB_lEEENS_12float_e4m3_tESJ_NS4_8TiledMMAINS4_8MMA_AtomIJNS4_4SM904GMMA30MMA_64x64x32_F32E5M2E4M3_SS_TNILNSO_7ScaleInE1ELSQ_1EEEEEENS4_6LayoutINS5_IJNSA_ILi2EEESB_SB_EEENS5_IJSB_NSA_ILi0EEESW_EEEEENS5_IJNS4_10UnderscoreESZ_SZ_EEEEENS4_13SM90_TMA_LOADENS4_14ComposedLayoutINS4_7SwizzleILi3ELi4ELi3EEENS4_18smem_ptr_flag_bitsILi8EEENST_INS5_IJNSA_ILi8EEESF_EEENS5_IJSF_SB_EEEEEEEvNS4_8identityES12_S1C_vS1D_EENS_8epilogue10collective6detail29Sm90TmaWarpSpecializedAdapterINS1G_15DefaultEpilogueISI_SJ_SJ_NS1F_6thread17LinearCombinationISI_Li1EffLNS1K_9ScaleType4KindE0ELNS_15FloatRoundStyleE2ESI_EENS1_15EpilogueDefaultEEEEEvvEEEEvNT_6ParamsE,"ax",@progbits
	.align	128
.text._ZN7cutlass13device_kernelINS_4gemm6kernel13GemmUniversalIN4cute5tupleIJiiiiEEENS1_10collective13CollectiveMmaINS1_37MainloopSm90TmaGmmaWarpSpecializedFP8ILi9ENS5_IJNS4_1CILi1EEESB_SB_EEENS1_35KernelTmaWarpSpecializedCooperativeEEENS5_IJNSA_ILi128EEENSA_ILi64EEESF_EEENS_12float_e5m2_tENS5_IJlSB_lEEENS_12float_e4m3_tESJ_NS4_8TiledMMAINS4_8MMA_AtomIJNS4_4SM904GMMA30MMA_64x64x32_F32E5M2E4M3_SS_TNILNSO_7ScaleInE1ELSQ_1EEEEEENS4_6LayoutINS5_IJNSA_ILi2EEESB_SB_EEENS5_IJSB_NSA_ILi0EEESW_EEEEENS5_IJNS4_10UnderscoreESZ_SZ_EEEEENS4_13SM90_TMA_LOADENS4_14ComposedLayoutINS4_7SwizzleILi3ELi4ELi3EEENS4_18smem_ptr_flag_bitsILi8EEENST_INS5_IJNSA_ILi8EEESF_EEENS5_IJSF_SB_EEEEEEEvNS4_8identityES12_S1C_vS1D_EENS_8epilogue10collective6detail29Sm90TmaWarpSpecializedAdapterINS1G_15DefaultEpilogueISI_SJ_SJ_NS1F_6thread17LinearCombinationISI_Li1EffLNS1K_9ScaleType4KindE0ELNS_15FloatRoundStyleE2ESI_EENS1_15EpilogueDefaultEEEEEvvEEEEvNT_6ParamsE:
        .type           _ZN7cutlass13device_kernelINS_4gemm6kernel13GemmUniversalIN4cute5tupleIJiiiiEEENS1_10collective13CollectiveMmaINS1_37MainloopSm90TmaGmmaWarpSpecializedFP8ILi9ENS5_IJNS4_1CILi1EEESB_SB_EEENS1_35KernelTmaWarpSpecializedCooperativeEEENS5_IJNSA_ILi128EEENSA_ILi64EEESF_EEENS_12float_e5m2_tENS5_IJlSB_lEEENS_12float_e4m3_tESJ_NS4_8TiledMMAINS4_8MMA_AtomIJNS4_4SM904GMMA30MMA_64x64x32_F32E5M2E4M3_SS_TNILNSO_7ScaleInE1ELSQ_1EEEEEENS4_6LayoutINS5_IJNSA_ILi2EEESB_SB_EEENS5_IJSB_NSA_ILi0EEESW_EEEEENS5_IJNS4_10UnderscoreESZ_SZ_EEEEENS4_13SM90_TMA_LOADENS4_14ComposedLayoutINS4_7SwizzleILi3ELi4ELi3EEENS4_18smem_ptr_flag_bitsILi8EEENST_INS5_IJNSA_ILi8EEESF_EEENS5_IJSF_SB_EEEEEEEvNS4_8identityES12_S1C_vS1D_EENS_8epilogue10collective6detail29Sm90TmaWarpSpecializedAdapterINS1G_15DefaultEpilogueISI_SJ_SJ_NS1F_6thread17LinearCombinationISI_Li1EffLNS1K_9ScaleType4KindE0ELNS_15FloatRoundStyleE2ESI_EENS1_15EpilogueDefaultEEEEEvvEEEEvNT_6ParamsE,@function
        .size           _ZN7cutlass13device_kernelINS_4gemm6kernel13GemmUniversalIN4cute5tupleIJiiiiEEENS1_10collective13CollectiveMmaINS1_37MainloopSm90TmaGmmaWarpSpecializedFP8ILi9ENS5_IJNS4_1CILi1EEESB_SB_EEENS1_35KernelTmaWarpSpecializedCooperativeEEENS5_IJNSA_ILi128EEENSA_ILi64EEESF_EEENS_12float_e5m2_tENS5_IJlSB_lEEENS_12float_e4m3_tESJ_NS4_8TiledMMAINS4_8MMA_AtomIJNS4_4SM904GMMA30MMA_64x64x32_F32E5M2E4M3_SS_TNILNSO_7ScaleInE1ELSQ_1EEEEEENS4_6LayoutINS5_IJNSA_ILi2EEESB_SB_EEENS5_IJSB_NSA_ILi0EEESW_EEEEENS5_IJNS4_10UnderscoreESZ_SZ_EEEEENS4_13SM90_TMA_LOADENS4_14ComposedLayoutINS4_7SwizzleILi3ELi4ELi3EEENS4_18smem_ptr_flag_bitsILi8EEENST_INS5_IJNSA_ILi8EEESF_EEENS5_IJSF_SB_EEEEEEEvNS4_8identityES12_S1C_vS1D_EENS_8epilogue10collective6detail29Sm90TmaWarpSpecializedAdapterINS1G_15DefaultEpilogueISI_SJ_SJ_NS1F_6thread17LinearCombinationISI_Li1EffLNS1K_9ScaleType4KindE0ELNS_15FloatRoundStyleE2ESI_EENS1_15EpilogueDefaultEEEEEvvEEEEvNT_6ParamsE,(.L_x_148 - _ZN7cutlass13device_kernelINS_4gemm6kernel13GemmUniversalIN4cute5tupleIJiiiiEEENS1_10collective13CollectiveMmaINS1_37MainloopSm90TmaGmmaWarpSpecializedFP8ILi9ENS5_IJNS4_1CILi1EEESB_SB_EEENS1_35KernelTmaWarpSpecializedCooperativeEEENS5_IJNSA_ILi128EEENSA_ILi64EEESF_EEENS_12float_e5m2_tENS5_IJlSB_lEEENS_12float_e4m3_tESJ_NS4_8TiledMMAINS4_8MMA_AtomIJNS4_4SM904GMMA30MMA_64x64x32_F32E5M2E4M3_SS_TNILNSO_7ScaleInE1ELSQ_1EEEEEENS4_6LayoutINS5_IJNSA_ILi2EEESB_SB_EEENS5_IJSB_NSA_ILi0EEESW_EEEEENS5_IJNS4_10UnderscoreESZ_SZ_EEEEENS4_13SM90_TMA_LOADENS4_14ComposedLayoutINS4_7SwizzleILi3ELi4ELi3EEENS4_18smem_ptr_flag_bitsILi8EEENST_INS5_IJNSA_ILi8EEESF_EEENS5_IJSF_SB_EEEEEEEvNS4_8identityES12_S1C_vS1D_EENS_8epilogue10collective6detail29Sm90TmaWarpSpecializedAdapterINS1G_15DefaultEpilogueISI_SJ_SJ_NS1F_6thread17LinearCombinationISI_Li1EffLNS1K_9ScaleType4KindE0ELNS_15FloatRoundStyleE2ESI_EENS1_15EpilogueDefaultEEEEEvvEEEEvNT_6ParamsE)
        .other          _ZN7cutlass13device_kernelINS_4gemm6kernel13GemmUniversalIN4cute5tupleIJiiiiEEENS1_10collective13CollectiveMmaINS1_37MainloopSm90TmaGmmaWarpSpecializedFP8ILi9ENS5_IJNS4_1CILi1EEESB_SB_EEENS1_35KernelTmaWarpSpecializedCooperativeEEENS5_IJNSA_ILi128EEENSA_ILi64EEESF_EEENS_12float_e5m2_tENS5_IJlSB_lEEENS_12float_e4m3_tESJ_NS4_8TiledMMAINS4_8MMA_AtomIJNS4_4SM904GMMA30MMA_64x64x32_F32E5M2E4M3_SS_TNILNSO_7ScaleInE1ELSQ_1EEEEEENS4_6LayoutINS5_IJNSA_ILi2EEESB_SB_EEENS5_IJSB_NSA_ILi0EEESW_EEEEENS5_IJNS4_10UnderscoreESZ_SZ_EEEEENS4_13SM90_TMA_LOADENS4_14ComposedLayoutINS4_7SwizzleILi3ELi4ELi3EEENS4_18smem_ptr_flag_bitsILi8EEENST_INS5_IJNSA_ILi8EEESF_EEENS5_IJSF_SB_EEEEEEEvNS4_8identityES12_S1C_vS1D_EENS_8epilogue10collective6detail29Sm90TmaWarpSpecializedAdapterINS1G_15DefaultEpilogueISI_SJ_SJ_NS1F_6thread17LinearCombinationISI_Li1EffLNS1K_9ScaleType4KindE0ELNS_15FloatRoundStyleE2ESI_EENS1_15EpilogueDefaultEEEEEvvEEEEvNT_6ParamsE,@"STO_CUDA_ENTRY STV_DEFAULT"
_ZN7cutlass13device_kernelINS_4gemm6kernel13GemmUniversalIN4cute5tupleIJiiiiEEENS1_10collective13CollectiveMmaINS1_37MainloopSm90TmaGmmaWarpSpecializedFP8ILi9ENS5_IJNS4_1CILi1EEESB_SB_EEENS1_35KernelTmaWarpSpecializedCooperativeEEENS5_IJNSA_ILi128EEENSA_ILi64EEESF_EEENS_12float_e5m2_tENS5_IJlSB_lEEENS_12float_e4m3_tESJ_NS4_8TiledMMAINS4_8MMA_AtomIJNS4_4SM904GMMA30MMA_64x64x32_F32E5M2E4M3_SS_TNILNSO_7ScaleInE1ELSQ_1EEEEEENS4_6LayoutINS5_IJNSA_ILi2EEESB_SB_EEENS5_IJSB_NSA_ILi0EEESW_EEEEENS5_IJNS4_10UnderscoreESZ_SZ_EEEEENS4_13SM90_TMA_LOADENS4_14ComposedLayoutINS4_7SwizzleILi3ELi4ELi3EEENS4_18smem_ptr_flag_bitsILi8EEENST_INS5_IJNSA_ILi8EEESF_EEENS5_IJSF_SB_EEEEEEEvNS4_8identityES12_S1C_vS1D_EENS_8epilogue10collective6detail29Sm90TmaWarpSpecializedAdapterINS1G_15DefaultEpilogueISI_SJ_SJ_NS1F_6thread17LinearCombinationISI_Li1EffLNS1K_9ScaleType4KindE0ELNS_15FloatRoundStyleE2ESI_EENS1_15EpilogueDefaultEEEEEvvEEEEvNT_6ParamsE:
[----:B------:R-:W-:Y:S01]  /*0000*/  LDC R1, c[0x0][0x28] ;  /* 0x00000a00ff017b82 */ /* 0x000fe20000000800 */
[----:B------:R-:W0:Y:S01]  /*0010*/  S2R R2, SR_TID.X ;  /* 0x0000000000027919 */ /* 0x000e220000002100 */
[----:B------:R-:W-:Y:S01]  /*0020*/  ELECT P0, URZ, PT ;  /* 0x00000000003f782f */ /* 0x000fe20003800000 */
[----:B------:R-:W-:Y:S01]  /*0030*/  BSSY B0, `(.L_x_0) ;  /* 0x000000f000007945 */ /* 0x000fe20003800000 */
[--C-:B0-----:R-:W-:Y:S02]  /*0040*/  SHF.R.U32.HI R0, RZ, 0x5, R2.reuse ;  /* 0x00000005ff007819 */ /* 0x101fe40000011602 */
[----:B------:R-:W-:-:S03]  /*0050*/  SHF.R.U32.HI R4, RZ, 0x7, R2 ;  /* 0x00000007ff047819 */ /* 0x000fc60000011602 */
[----:B------:R-:W0:Y:S04]  /*0060*/  SHFL.IDX PT, R3, R0, RZ, 0x1f ;  /* 0x00001fff00037589 */ /* 0x000e2800000e0000 */
[----:B------:R1:W2:Y:S01]  /*0070*/  SHFL.IDX PT, R7, R4, RZ, 0x1f ;  /* 0x00001fff04077589 */ /* 0x0002a200000e0000 */
[----:B0-----:R-:W-:-:S13]  /*0080*/  ISETP.NE.OR P0, PT, R3, RZ, !P0 ;  /* 0x000000ff0300720c */ /* 0x001fda0004705670 */
[----:B-12---:R-:W-:Y:S05]  /*0090*/  @P0 BRA `(.L_x_1) ;  /* 0x0000000000200947 */ /* 0x006fea0003800000 */
[----:B------:R-:W-:Y:S02]  /*00a0*/  ULDC.64 UR4, c[0x0][0x198] ;  /* 0x0000660000047ab9 */ /* 0x000fe40000000a00 */
[----:B------:R-:W-:Y:S02]  /*00b0*/  UIADD3 UR6, UP0, UR4, 0xf0, URZ ;  /* 0x000000f004067890 */ /* 0x000fe4000ff1e03f */
[----:B------:R-:W-:Y:S02]  /*00c0*/  UIADD3 UR4, UP1, UR4, 0x1f0, URZ ;  /* 0x000001f004047890 */ /* 0x000fe4000ff3e03f */
[----:B------:R-:W-:Y:S02]  /*00d0*/  UIADD3.X UR7, URZ, UR5, URZ, UP0, !UPT ;  /* 0x000000053f077290 */ /* 0x000fe400087fe43f */
[----:B------:R-:W-:-:S07]  /*00e0*/  UIADD3.X UR5, URZ, UR5, URZ, UP1, !UPT ;  /* 0x000000053f057290 */ /* 0x000fce0008ffe43f */
[----:B------:R0:W-:Y:S02]  /*00f0*/  UTMACCTL.PF [UR6] ;  /* 0x00000000060079b9 */ /* 0x0001e40008040000 */
[----:B------:R0:W-:Y:S02]  /*0100*/  UTMACCTL.PF [UR4] ;  /* 0x00000000040079b9 */ /* 0x0001e40008040000 */
[----:B0-----:R-:W-:Y:S01]  /*0110*/  NOP ;  /* 0x0000000000007918 */ /* 0x001fe20000000000 */
.L_x_1:
[----:B------:R-:W-:Y:S05]  /*0120*/  BSYNC B0 ;  /* 0x0000000000007941 */ /* 0x000fea0003800000 */
.L_x_0:
[----:B------:R-:W0:Y:S02]  /*0130*/  SHFL.IDX PT, R4, R0, RZ, 0x1f ;  /* 0x00001fff00047589 */ /* 0x000e2400000e0000 */
[----:B0-----:R-:W-:-:S13]  /*0140*/  ISETP.NE.AND P0, PT, R4, RZ, PT ;  /* 0x000000ff0400720c */ /* 0x001fda0003f05270 */
[----:B------:R-:W-:Y:S05]  /*0150*/  @P0 BRA `(.L_x_2) ;  /* 0x00000000008c0947 */ /* 0x000fea0003800000 */
[----:B------:R-:W-:Y:S01]  /*0160*/  ELECT P0, URZ, PT ;  /* 0x00000000003f782f */ /* 0x000fe20003800000 */
[----:B------:R-:W-:-:S12]  /*0170*/  BSSY B0, `(.L_x_2) ;  /* 0x0000021000007945 */ /* 0x000fd80003800000 */
[----:B------:R-:W-:Y:S05]  /*0180*/  @!P0 BRA `(.L_x_3) ;  /* 0x00000000007c8947 */ /* 0x000fea0003800000 */
[----:B------:R-:W0:Y:S01]  /*0190*/  S2UR UR8, SR_CgaCtaId ;  /* 0x00000000000879c3 */ /* 0x000e220000008800 */
[----:B------:R-:W-:Y:S01]  /*01a0*/  UMOV UR4, 0x400 ;  /* 0x0000040000047882 */ /* 0x000fe20000000000 */
[----:B------:R-:W-:Y:S01]  /*01b0*/  UMOV UR5, 0x1 ;  /* 0x0000000100057882 */ /* 0x000fe20000000000 */
[----:B------:R-:W-:Y:S02]  /*01c0*/  UMOV UR6, 0x100 ;  /* 0x0000010000067882 */ /* 0x000fe40000000000 */
[----:B------:R-:W-:-:S04]  /*01d0*/  UIADD3 UR6, -UR6, 0x100000, URZ ;  /* 0x0010000006067890 */ /* 0x000fc8000fffe13f */
[----:B------:R-:W-:Y:S02]  /*01e0*/  USHF.L.U32 UR7, UR6, 0xb, URZ ;  /* 0x0000000b06077899 */ /* 0x000fe4000800063f */
[----:B------:R-:W-:Y:S02]  /*01f0*/  USHF.L.U32 UR6, UR6, 0x1, URZ ;  /* 0x0000000106067899 */ /* 0x000fe4000800063f */
[----:B0-----:R-:W-:Y:S02]  /*0200*/  ULEA UR8, UR8, UR4, 0x18 ;  /* 0x0000000408087291 */ /* 0x001fe4000f8ec03f */
[----:B------:R-:W-:-:S04]  /*0210*/  UIADD3 UR4, -UR5, 0x100000, URZ ;  /* 0x0010000005047890 */ /* 0x000fc8000fffe13f */
[----:B------:R-:W-:Y:S02]  /*0220*/  USHF.L.U32 UR5, UR4, 0xb, URZ ;  /* 0x0000000b04057899 */ /* 0x000fe4000800063f */
[----:B------:R-:W-:Y:S01]  /*0230*/  USHF.L.U32 UR4, UR4, 0x1, URZ ;  /* 0x0000000104047899 */ /* 0x000fe2000800063f */
[----:B------:R-:W0:Y:S11]  /*0240*/  FENCE.VIEW.ASYNC.S ;  /* 0x00000000000073c6 */ /* 0x000e360000000000 */
[----:B0-----:R0:W1:Y:S01]  /*0250*/  SYNCS.EXCH.64 URZ, [UR8], UR4 ;  /* 0x00000004083f75b2 */ /* 0x0010620008000100 */
[----:B------:R0:W2:Y:S01]  /*0260*/  SYNCS.EXCH.64 URZ, [UR8+0x48], UR6 ;  /* 0x00004806083f75b2 */ /* 0x0000a20008000100 */
[----:B------:R0:W3:Y:S01]  /*0270*/  SYNCS.EXCH.64 URZ, [UR8+0x8], UR4 ;  /* 0x00000804083f75b2 */ /* 0x0000e20008000100 */
[----:B------:R0:W4:Y:S01]  /*0280*/  SYNCS.EXCH.64 URZ, [UR8+0x50], UR6 ;  /* 0x00005006083f75b2 */ /* 0x0001220008000100 */
[----:B------:R0:W0:Y:S01]  /*0290*/  SYNCS.EXCH.64 URZ, [UR8+0x10], UR4 ;  /* 0x00001004083f75b2 */ /* 0x0000220008000100 */
        /* <DEDUP_REMOVED lines=13> */
[----:B------:R-:W-:Y:S01]  /*0370*/  NOP ;  /* 0x0000000000007918 */ /* 0x000fe20000000000 */
.L_x_3:
[----:B0-----:R-:W-:Y:S05]  /*0380*/  BSYNC B0 ;  /* 0x0000000000007941 */ /* 0x001fea0003800000 */
.L_x_2:
[----:B------:R-:W0:Y:S01]  /*0390*/  SHFL.IDX PT, R0, R0, RZ, 0x1f ;  /* 0x00001fff00007589 */ /* 0x000e2200000e0000 */
[----:B------:R-:W5:Y:S01]  /*03a0*/  LDC R4, c[0x0][0x65c] ;  /* 0x00019700ff047b82 */ /* 0x000f620000000800 */
[----:B------:R-:W-:Y:S02]  /*03b0*/  ELECT P0, URZ, PT ;  /* 0x00000000003f782f */ /* 0x000fe40003800000 */
[----:B------:R-:W-:Y:S01]  /*03c0*/  ISETP.NE.AND P2, PT, R7, RZ, PT ;  /* 0x000000ff0700720c */ /* 0x000fe20003f45270 */
[----:B------:R-:W1:Y:S01]  /*03d0*/  S2R R8, SR_CTAID.Y ;  /* 0x0000000000087919 */ /* 0x000e620000002600 */
[----:B------:R-:W-:Y:S01]  /*03e0*/  UMOV UR4, 0x20 ;  /* 0x0000002000047882 */ /* 0x000fe20000000000 */
[----:B------:R-:W-:Y:S01]  /*03f0*/  NOP ;  /* 0x0000000000007918 */ /* 0x000fe20000000000 */
[----:B------:R-:W-:Y:S01]  /*0400*/  NOP ;  /* 0x0000000000007918 */ /* 0x000fe20000000000 */
[----:B------:R-:W2:Y:S01]  /*0410*/  S2R R6, SR_CTAID.X ;  /* 0x0000000000067919 */ /* 0x000ea20000002500 */
[----:B0-----:R-:W-:-:S02]  /*0420*/  ISETP.NE.OR P0, PT, R0, RZ, !P0 ;  /* 0x000000ff0000720c */ /* 0x001fc40004705670 */
[----:B-----5:R-:W-:Y:S02]  /*0430*/  ISETP.NE.AND P4, PT, R4, 0x1, PT ;  /* 0x000000010400780c */ /* 0x020fe40003f85270 */
[----:B------:R-:W-:-:S04]  /*0440*/  SHF.R.S32.HI R4, RZ, 0x1f, R3 ;  /* 0x0000001fff047819 */ /* 0x000fc80000011403 */
[----:B------:R-:W-:-:S04]  /*0450*/  LEA.HI R4, R4, R3, RZ, 0x2 ;  /* 0x0000000304047211 */ /* 0x000fc800078f10ff */
[----:B------:R-:W-:Y:S01]  /*0460*/  LOP3.LUT R4, R4, 0xfffffffc, RZ, 0xc0, !PT ;  /* 0xfffffffc04047812 */ /* 0x000fe200078ec0ff */
[----:B------:R-:W-:Y:S01]  /*0470*/  VOTEU.ALL UP0, P0 ;  /* 0x00000000003f7886 */ /* 0x000fe20000000000 */
[----:B------:R-:W-:Y:S01]  /*0480*/  VOTEU.ALL UP1, P0 ;  /* 0x00000000003f7886 */ /* 0x000fe20000020000 */
[----:B------:R-:W2:Y:S01]  /*0490*/  @P4 LDC R9, c[0x0][0x10] ;  /* 0x00000400ff094b82 */ /* 0x000ea20000000800 */
[----:B------:R-:W-:Y:S02]  /*04a0*/  @P4 IMAD.MOV.U32 R5, RZ, RZ, RZ ;  /* 0x000000ffff054224 */ /* 0x000fe400078e00ff */
[----:B------:R-:W-:Y:S01]  /*04b0*/  IMAD.IADD R3, R3, 0x1, -R4 ;  /* 0x0000000103037824 */ /* 0x000fe200078e0a04 */
[----:B------:R-:W-:Y:S01]  /*04c0*/  @!UP0 UMOV UR6, 0x400 ;  /* 0x0000040000068882 */ /* 0x000fe20000000000 */
[----:B------:R-:W-:-:S04]  /*04d0*/  @!UP0 UIADD3 UR4, -UR4, 0x100000, URZ ;  /* 0x0010000004048890 */ /* 0x000fc8000fffe13f */
[----:B------:R-:W-:Y:S02]  /*04e0*/  @!UP0 USHF.L.U32 UR5, UR4, 0xb, URZ ;  /* 0x0000000b04058899 */ /* 0x000fe4000800063f */
[----:B------:R-:W-:Y:S01]  /*04f0*/  @!UP0 USHF.L.U32 UR4, UR4, 0x1, URZ ;  /* 0x0000000104048899 */ /* 0x000fe2000800063f */
[----:B-1----:R-:W-:Y:S01]  /*0500*/  @P4 IMAD.MOV.U32 R4, RZ, RZ, R8 ;  /* 0x000000ffff044224 */ /* 0x002fe200078e0008 */
[----:B------:R-:W0:Y:S01]  /*0510*/  @!UP0 S2UR UR7, SR_CgaCtaId ;  /* 0x00000000000789c3 */ /* 0x000e220000008800 */
[----:B------:R-:W-:-:S07]  /*0520*/  @P4 IMAD.MOV.U32 R13, RZ, RZ, RZ ;  /* 0x000000ffff0d4224 */ /* 0x000fce00078e00ff */
[----:B------:R-:W1:Y:S01]  /*0530*/  @!P4 LDC R11, c[0x0][0xc] ;  /* 0x00000300ff0bcb82 */ /* 0x000e620000000800 */
[----:B--2---:R-:W-:-:S04]  /*0540*/  @P4 IMAD.WIDE.U32 R4, R6, R9, R4 ;  /* 0x0000000906044225 */ /* 0x004fc800078e0004 */
[----:B------:R-:W-:Y:S02]  /*0550*/  VIADD R9, R7, 0xffffffff ;  /* 0xffffffff07097836 */ /* 0x000fe40000000000 */
[----:B------:R-:W-:Y:S01]  /*0560*/  @P4 IMAD.MOV.U32 R0, RZ, RZ, R4 ;  /* 0x000000ffff004224 */ /* 0x000fe200078e0004 */
[----:B0-----:R-:W-:Y:S02]  /*0570*/  @!UP0 ULEA UR6, UR7, UR6, 0x18 ;  /* 0x0000000607068291 */ /* 0x001fe4000f8ec03f */
[----:B------:R-:W-:Y:S01]  /*0580*/  ISETP.GE.U32.AND P1, PT, R9, 0x2, PT ;  /* 0x000000020900780c */ /* 0x000fe20003f26070 */
[----:B------:R-:W-:Y:S01]  /*0590*/  VOTEU.ALL UP0, P0 ;  /* 0x00000000003f7886 */ /* 0x000fe20000000000 */
[----:B------:R-:W-:Y:S01]  /*05a0*/  ISETP.NE.AND P0, PT, R3, 0x3, PT ;  /* 0x000000030300780c */ /* 0x000fe20003f05270 */
[----:B------:R-:W-:-:S03]  /*05b0*/  @P4 IMAD.IADD R5, R5, 0x1, R13 ;  /* 0x0000000105054824 */ /* 0x000fc600078e020d */
[----:B------:R-:W-:-:S04]  /*05c0*/  ISETP.EQ.OR P0, PT, R3, RZ, !P0 ;  /* 0x000000ff0300720c */ /* 0x000fc80004702670 */
[----:B------:R-:W-:Y:S01]  /*05d0*/  ISETP.EQ.AND P0, PT, R7, RZ, P0 ;  /* 0x000000ff0700720c */ /* 0x000fe20000702270 */
[----:B------:R-:W-:Y:S01]  /*05e0*/  IMAD.MOV.U32 R7, RZ, RZ, RZ ;  /* 0x000000ffff077224 */ /* 0x000fe200078e00ff */
[----:B------:R-:W0:Y:S02]  /*05f0*/  FENCE.VIEW.ASYNC.S ;  /* 0x00000000000073c6 */ /* 0x000e240000000000 */
[----:B0-----:R0:W3:Y:S01]  /*0600*/  @!UP0 SYNCS.EXCH.64 URZ, [UR6+0xa0], UR4 ;  /* 0x0000a004063f85b2 */ /* 0x0010e20008000100 */
[----:B------:R-:W-:Y:S01]  /*0610*/  SEL R4, RZ, 0x1, !P0 ;  /* 0x00000001ff047807 */ /* 0x000fe20004000000 */
[----:B-1----:R-:W-:-:S03]  /*0620*/  @!P4 IMAD.WIDE.U32 R10, R11, R8, R6 ;  /* 0x000000080b0ac225 */ /* 0x002fc600078e0006 */
[----:B------:R-:W-:Y:S01]  /*0630*/  SEL R4, R4, 0x2, P1 ;  /* 0x0000000204047807 */ /* 0x000fe20000800000 */
[----:B------:R-:W-:Y:S02]  /*0640*/  @!P4 IMAD.MOV.U32 R0, RZ, RZ, R10 ;  /* 0x000000ffff00c224 */ /* 0x000fe400078e000a */
[----:B------:R-:W-:Y:S01]  /*0650*/  @!P4 IMAD.MOV.U32 R5, RZ, RZ, R11 ;  /* 0x000000ffff05c224 */ /* 0x000fe200078e000b */
[----:B------:R0:W3:Y:S01]  /*0660*/  @!UP1 SYNCS.EXCH.64 URZ, [UR6+0xa8], UR4 ;  /* 0x0000a804063f95b2 */ /* 0x0000e20008000100 */
[----:B------:R-:W-:Y:S01]  /*0670*/  NOP ;  /* 0x0000000000007918 */ /* 0x000fe20000000000 */
[----:B---34-:R-:W-:Y:S06]  /*0680*/  BAR.SYNC.DEFER_BLOCKING 0x0 ;  /* 0x0000000000007b1d */ /* 0x018fec0000010000 */
[----:B------:R-:W-:Y:S05]  /*0690*/  @!P2 BRA `(.L_x_4) ;  /* 0x0000004c0080a947 */ /* 0x000fea0003800000 */
[----:B------:R-:W-:-:S13]  /*06a0*/  ISETP.GT.U32.AND P0, PT, R9, 0x1, PT ;  /* 0x000000010900780c */ /* 0x000fda0003f04070 */
[----:B0-----:R-:W-:Y:S05]  /*06b0*/  @P0 EXIT ;  /* 0x000000000000094d */ /* 0x001fea0003800000 */
[----:B------:R-:W-:Y:S01]  /*06c0*/  ULDC.64 UR4, c[0x0][0x650] ;  /* 0x0001940000047ab9 */ /* 0x000fe20000000a00 */
[----:B------:R-:W-:Y:S01]  /*06d0*/  PRMT R9, RZ, 0x7610, R9 ;  /* 0x00007610ff097816 */ /* 0x000fe20000000009 */
[----:B------:R-:W-:Y:S01]  /*06e0*/  IMAD.MOV.U32 R16, RZ, RZ, -0x1 ;  /* 0xffffffffff107424 */ /* 0x000fe200078e00ff */
[----:B------:R-:W-:Y:S01]  /*06f0*/  ISETP.GE.U32.AND P0, PT, R0, UR4, PT ;  /* 0x0000000400007c0c */ /* 0x000fe2000bf06070 */
[----:B------:R-:W-:Y:S02]  /*0700*/  IMAD.MOV.U32 R12, RZ, RZ, -0x1 ;  /* 0xffffffffff0c7424 */ /* 0x000fe400078e00ff */
[----:B------:R-:W-:Y:S01]  /*0710*/  IMAD.MOV.U32 R69, RZ, RZ, -0x1 ;  /* 0xffffffffff457424 */ /* 0x000fe200078e00ff */
[----:B------:R-:W-:-:S13]  /*0720*/  ISETP.GE.U32.AND.EX P0, PT, R5, UR5, PT, P0 ;  /* 0x0000000505007c0c */ /* 0x000fda000bf06100 */
[----:B------:R-:W-:Y:S05]  /*0730*/  @P0 BRA `(.L_x_5) ;  /* 0x0000000400600947 */ /* 0x000fea0003800000 */
[----:B------:R-:W0:Y:S01]  /*0740*/  LDC.64 R16, c[0x0][0x628] ;  /* 0x00018a00ff107b82 */ /* 0x000e220000000a00 */
[----:B------:R-:W-:Y:S02]  /*0750*/  IMAD.MOV.U32 R10, RZ, RZ, R0 ;  /* 0x000000ffff0a7224 */ /* 0x000fe400078e0000 */
[----:B------:R-:W-:-:S05]  /*0760*/  IMAD.MOV.U32 R11, RZ, RZ, R5 ;  /* 0x000000ffff0b7224 */ /* 0x000fca00078e0005 */
[----:B------:R-:W1:Y:S08]  /*0770*/  LDC R18, c[0x0][0x630] ;  /* 0x00018c00ff127b82 */ /* 0x000e700000000800 */
[----:B------:R-:W2:Y:S01]  /*0780*/  LDC.64 R20, c[0x0][0x620] ;  /* 0x00018800ff147b82 */ /* 0x000ea20000000a00 */
[----:B0-----:R-:W-:-:S04]  /*0790*/  ISETP.NE.U32.AND P0, PT, R16, RZ, PT ;  /* 0x000000ff1000720c */ /* 0x001fc80003f05070 */
[----:B------:R-:W-:-:S13]  /*07a0*/  ISETP.NE.AND.EX P0, PT, R17, RZ, PT, P0 ;  /* 0x000000ff1100720c */ /* 0x000fda0003f05300 */
[----:B-12---:R-:W-:Y:S05]  /*07b0*/  @!P0 BRA `(.L_x_6) ;  /* 0x0000000000288947 */ /* 0x006fea0003800000 */
[----:B------:R-:W0:Y:S02]  /*07c0*/  LDC R3, c[0x0][0x634] ;  /* 0x00018d00ff037b82 */ /* 0x000e240000000800 */
[----:B0-----:R-:W-:-:S05]  /*07d0*/  IADD3 R3, P0, R0, R3, RZ ;  /* 0x0000000300037210 */ /* 0x001fca0007f1e0ff */
[----:B------:R-:W-:-:S04]  /*07e0*/  IMAD.X R9, RZ, RZ, R5, P0 ;  /* 0x000000ffff097224 */ /* 0x000fc800000e0605 */
[----:B------:R-:W-:-:S04]  /*07f0*/  IMAD.WIDE.U32 R10, R9, R16, RZ ;  /* 0x00000010090a7225 */ /* 0x000fc800078e00ff */
[----:B------:R-:W-:-:S04]  /*0800*/  IMAD.WIDE.U32 R12, P0, R3, R17, R10 ;  /* 0x00000011030c7225 */ /* 0x000fc8000780000a */
[----:B------:R-:W-:-:S04]  /*0810*/  IMAD.WIDE.U32 R10, R3, R16, RZ ;  /* 0x00000010030a7225 */ /* 0x000fc800078e00ff */
[----:B------:R-:W-:Y:S01]  /*0820*/  IMAD.X R15, RZ, RZ, RZ, P0 ;  /* 0x000000ffff0f7224 */ /* 0x000fe200000e06ff */
[----:B------:R-:W-:Y:S01]  /*0830*/  IADD3 RZ, P0, R11, R12, RZ ;  /* 0x0000000c0bff7210 */ /* 0x000fe20007f1e0ff */
[----:B------:R-:W-:-:S04]  /*0840*/  IMAD.MOV.U32 R14, RZ, RZ, R13 ;  /* 0x000000ffff0e7224 */ /* 0x000fc800078e000d */
[----:B------:R-:W-:-:S08]  /*0850*/  IMAD.WIDE.U32.X R10, R9, R17, R14, P0 ;  /* 0x00000011090a7225 */ /* 0x000fd000000e040e */
.L_x_6:
[-CC-:B------:R-:W-:Y:S01]  /*0860*/  SHF.R.U64 R69, R10, R18.reuse, R11.reuse ;  /* 0x000000120a457219 */ /* 0x180fe2000000120b */
[----:B------:R-:W0:Y:S01]  /*0870*/  LDC.64 R22, c[0x0][0x640] ;  /* 0x00019000ff167b82 */ /* 0x000e220000000a00 */
[----:B------:R-:W-:Y:S01]  /*0880*/  SHF.R.U32.HI R7, RZ, R18, R11 ;  /* 0x00000012ff077219 */ /* 0x000fe2000001160b */
[----:B------:R-:W-:Y:S01]  /*0890*/  ULDC UR4, c[0x0][0x150] ;  /* 0x0000540000047ab9 */ /* 0x000fe20000000800 */
[----:B------:R-:W-:Y:S01]  /*08a0*/  IADD3 R9, P0, RZ, -R69, RZ ;  /* 0x80000045ff097210 */ /* 0x000fe20007f1e0ff */
[----:B------:R-:W-:Y:S01]  /*08b0*/  IMAD.MOV.U32 R10, RZ, RZ, R0 ;  /* 0x000000ffff0a7224 */ /* 0x000fe200078e0000 */
[----:B------:R-:W-:Y:S01]  /*08c0*/  I2FP.F32.U32 R3, R6 ;  /* 0x0000000600037245 */ /* 0x000fe20000201000 */
[----:B------:R-:W-:Y:S02]  /*08d0*/  IMAD.MOV.U32 R11, RZ, RZ, R5 ;  /* 0x000000ffff0b7224 */ /* 0x000fe400078e0005 */
[----:B------:R-:W1:Y:S01]  /*08e0*/  LDC R14, c[0x0][0x618] ;  /* 0x00018600ff0e7b82 */ /* 0x000e620000000800 */
[----:B------:R-:W-:-:S02]  /*08f0*/  IMAD.X R13, RZ, RZ, ~R7, P0 ;  /* 0x000000ffff0d7224 */ /* 0x000fc400000e0e07 */
[----:B------:R-:W-:Y:S01]  /*0900*/  FMUL R3, R3, UR4 ;  /* 0x0000000403037c20 */ /* 0x000fe20008400000 */
[----:B------:R-:W-:Y:S01]  /*0910*/  IMAD.WIDE.U32 R10, R9, R20, R10 ;  /* 0x00000014090a7225 */ /* 0x000fe200078e000a */
[----:B------:R-:W-:-:S03]  /*0920*/  ULDC UR4, c[0x0][0x154] ;  /* 0x0000550000047ab9 */ /* 0x000fc60000000800 */
[----:B------:R-:W-:Y:S01]  /*0930*/  IMAD R12, R13, R20, RZ ;  /* 0x000000140d0c7224 */ /* 0x000fe200078e02ff */
[----:B------:R-:W2:Y:S01]  /*0940*/  LDC R7, c[0x0][0x144] ;  /* 0x00005100ff077b82 */ /* 0x000ea20000000800 */
[----:B------:R-:W3:Y:S01]  /*0950*/  F2I.U32.TRUNC.NTZ R3, R3 ;  /* 0x0000000300037305 */ /* 0x000ee2000020f000 */
[----:B------:R-:W-:Y:S02]  /*0960*/  IMAD.MOV.U32 R13, RZ, RZ, -0x1 ;  /* 0xffffffffff0d7424 */ /* 0x000fe400078e00ff */
[----:B------:R-:W-:-:S04]  /*0970*/  IMAD R9, R9, R21, R12 ;  /* 0x0000001509097224 */ /* 0x000fc800078e020c */
[----:B------:R-:W4:Y:S01]  /*0980*/  LDC R18, c[0x0][0x608] ;  /* 0x00018200ff127b82 */ /* 0x000f220000000800 */
[----:B------:R-:W-:Y:S01]  /*0990*/  IMAD.IADD R11, R11, 0x1, R9 ;  /* 0x000000010b0b7824 */ /* 0x000fe200078e0209 */
[----:B0-----:R-:W-:Y:S02]  /*09a0*/  ISETP.NE.U32.AND P0, PT, R22, RZ, PT ;  /* 0x000000ff1600720c */ /* 0x001fe40003f05070 */
[----:B------:R-:W-:Y:S02]  /*09b0*/  I2FP.F32.U32 R9, R8 ;  /* 0x0000000800097245 */ /* 0x000fe40000201000 */
[----:B------:R-:W-:Y:S02]  /*09c0*/  ISETP.NE.AND.EX P0, PT, R23, RZ, PT, P0 ;  /* 0x000000ff1700720c */ /* 0x000fe40003f05300 */
[----:B------:R-:W0:Y:S01]  /*09d0*/  LDC R12, c[0x0][0x658] ;  /* 0x00019600ff0c7b82 */ /* 0x000e220000000800 */
[-C--:B-1----:R-:W-:Y:S01]  /*09e0*/  SHF.R.U64 R16, R10, R14.reuse, R11 ;  /* 0x0000000e0a107219 */ /* 0x082fe2000000120b */
[----:B---3--:R-:W-:Y:S01]  /*09f0*/  IMAD.MOV R10, RZ, RZ, -R3 ;  /* 0x000000ffff0a7224 */ /* 0x008fe200078e0a03 */
[----:B------:R-:W-:-:S05]  /*0a00*/  SHF.R.U32.HI R11, RZ, R14, R11 ;  /* 0x0000000eff0b7219 */ /* 0x000fca000001160b */
[----:B------:R-:W1:Y:S01]  /*0a10*/  LDC R17, c[0x0][0x148] ;  /* 0x00005200ff117b82 */ /* 0x000e620000000800 */
[----:B--2---:R-:W-:Y:S02]  /*0a20*/  IMAD R3, R7, R10, R6 ;  /* 0x0000000a07037224 */ /* 0x004fe400078e0206 */
[----:B------:R-:W-:-:S04]  /*0a30*/  FMUL R7, R9, UR4 ;  /* 0x0000000409077c20 */ /* 0x000fc80008400000 */
[----:B------:R2:W3:Y:S01]  /*0a40*/  F2I.U32.TRUNC.NTZ R15, R7 ;  /* 0x00000007000f7305 */ /* 0x0004e2000020f000 */
[----:B------:R-:W1:Y:S01]  /*0a50*/  LDC R21, c[0x0][0x600] ;  /* 0x00018000ff157b82 */ /* 0x000e620000000800 */
[-CC-:B----4-:R-:W-:Y:S02]  /*0a60*/  SHF.R.U64 R27, R16, R18.reuse, R11.reuse ;  /* 0x00000012101b7219 */ /* 0x190fe4000000120b */
[----:B------:R-:W-:Y:S01]  /*0a70*/  SHF.R.U32.HI R9, RZ, R18, R11 ;  /* 0x00000012ff097219 */ /* 0x000fe2000001160b */
[----:B------:R-:W-:-:S04]  /*0a80*/  IMAD.MOV.U32 R11, RZ, RZ, 0x1 ;  /* 0x00000001ff0b7424 */ /* 0x000fc800078e00ff */
[----:B------:R-:W4:Y:S01]  /*0a90*/  LDC R20, c[0x0][0x648] ;  /* 0x00019200ff147b82 */ /* 0x000f220000000800 */
[-C--:B0-----:R-:W-:Y:S02]  /*0aa0*/  SHF.L.U32 R6, R13, R12.reuse, RZ ;  /* 0x0000000c0d067219 */ /* 0x081fe400000006ff */
[-CC-:B------:R-:W-:Y:S02]  /*0ab0*/  SHF.R.U64 R18, R27, R12.reuse, R9.reuse ;  /* 0x0000000c1b127219 */ /* 0x180fe40000001209 */
[----:B------:R-:W-:Y:S02]  /*0ac0*/  SHF.R.U32.HI R19, RZ, R12, R9 ;  /* 0x0000000cff137219 */ /* 0x000fe40000011609 */
[----:B------:R-:W-:Y:S01]  /*0ad0*/  LOP3.LUT R14, RZ, R6, RZ, 0x33, !PT ;  /* 0x00000006ff0e7212 */ /* 0x000fe200078e33ff */
[----:B------:R-:W0:Y:S01]  /*0ae0*/  LDC R25, c[0x0][0x638] ;  /* 0x00018e00ff197b82 */ /* 0x000e220000000800 */
[----:B------:R-:W-:Y:S01]  /*0af0*/  SHF.L.U32 R9, R11, R12, RZ ;  /* 0x0000000c0b097219 */ /* 0x000fe200000006ff */
[----:B------:R-:W-:-:S02]  /*0b00*/  IMAD.MOV.U32 R6, RZ, RZ, R18 ;  /* 0x000000ffff067224 */ /* 0x000fc400078e0012 */
[----:B--2---:R-:W-:-:S04]  /*0b10*/  IMAD.MOV.U32 R7, RZ, RZ, R19 ;  /* 0x000000ffff077224 */ /* 0x004fc800078e0013 */
[----:B------:R-:W2:Y:S01]  /*0b20*/  LDC R24, c[0x0][0x610] ;  /* 0x00018400ff187b82 */ /* 0x000ea20000000800 */
[----:B---3--:R-:W-:Y:S05]  /*0b30*/  @!P0 BRA `(.L_x_7) ;  /* 0x0000000000288947 */ /* 0x008fea0003800000 */
[----:B------:R-:W3:Y:S02]  /*0b40*/  LDC R13, c[0x0][0x64c] ;  /* 0x00019300ff0d7b82 */ /* 0x000ee40000000800 */
[----:B---3--:R-:W-:-:S05]  /*0b50*/  IADD3 R13, P0, R18, R13, RZ ;  /* 0x0000000d120d7210 */ /* 0x008fca0007f1e0ff */
        /* <DEDUP_REMOVED lines=8> */
.L_x_7:
[----:B----4-:R-:W-:Y:S01]  /*0be0*/  SHF.R.U64 R6, R6, R20, R7 ;  /* 0x0000001406067219 */ /* 0x010fe20000001207 */
[----:B-1----:R-:W-:Y:S01]  /*0bf0*/  VIADD R7, R21, 0xffffffff ;  /* 0xffffffff15077836 */ /* 0x002fe20000000000 */
[----:B------:R-:W-:Y:S01]  /*0c00*/  LOP3.LUT R14, R27, R14, RZ, 0xc0, !PT ;  /* 0x0000000e1b0e7212 */ /* 0x000fe200078ec0ff */
[----:B------:R-:W-:Y:S02]  /*0c10*/  IMAD.MOV R15, RZ, RZ, -R15 ;  /* 0x000000ffff0f7224 */ /* 0x000fe400078e0a0f */
[----:B------:R-:W-:Y:S01]  /*0c20*/  IMAD.MOV R10, RZ, RZ, -R6 ;  /* 0x000000ffff0a7224 */ /* 0x000fe200078e0a06 */
[----:B------:R-:W-:Y:S01]  /*0c30*/  LOP3.LUT R7, R16, R7, RZ, 0xc0, !PT ;  /* 0x0000000710077212 */ /* 0x000fe200078ec0ff */
[----:B------:R-:W-:Y:S02]  /*0c40*/  IMAD R14, R9, R6, R14 ;  /* 0x00000006090e7224 */ /* 0x000fe400078e020e */
[----:B------:R-:W-:Y:S02]  /*0c50*/  @P4 IMAD R3, R17, R15, R8 ;  /* 0x0000000f11034224 */ /* 0x000fe400078e0208 */
[----:B0-----:R-:W-:-:S02]  /*0c60*/  IMAD R6, R10, R25, R18 ;  /* 0x000000190a067224 */ /* 0x001fc400078e0212 */
[----:B--2---:R-:W-:Y:S02]  /*0c70*/  IMAD R3, R14, R24, R3 ;  /* 0x000000180e037224 */ /* 0x004fe400078e0203 */
[----:B------:R-:W-:Y:S02]  /*0c80*/  IMAD R6, R6, R21, R7 ;  /* 0x0000001506067224 */ /* 0x000fe400078e0207 */
[----:B------:R-:W-:-:S03]  /*0c90*/  IMAD.MOV.U32 R9, RZ, RZ, 0x1 ;  /* 0x00000001ff097424 */ /* 0x000fc600078e00ff */
[----:B------:R-:W-:Y:S02]  /*0ca0*/  SEL R12, R6, R3, !P4 ;  /* 0x00000003060c7207 */ /* 0x000fe40006000000 */
[----:B------:R-:W-:-:S07]  /*0cb0*/  SEL R16, R3, R6, !P4 ;  /* 0x0000000603107207 */ /* 0x000fce0006000000 */
.L_x_5:
[----:B------:R-:W-:-:S08]  /*0cc0*/  NOP ;  /* 0x0000000000007918 */ /* 0x000fd00000000000 */
[----:B------:R-:W0:Y:S02]  /*0cd0*/  USETMAXREG.TRY_ALLOC.CTAPOOL UP0, 0xe8 ;  /* 0x000000e8000079c8 */ /* 0x000e240008000600 */
[----:B0-----:R-:W-:-:S13]  /*0ce0*/  PLOP3.LUT P0, PT, PT, PT, UP0, 0x80, 0x0 ;  /* 0x000000000000781c */ /* 0x001fda0003f0f008 */
[----:B------:R-:W-:Y:S05]  /*0cf0*/  @!P0 BRA `(.L_x_5) ;  /* 0xfffffffc00f08947 */ /* 0x000fea000383ffff */
[----:B------:R-:W-:Y:S01]  /*0d00*/  ULDC.64 UR4, c[0x0][0x598] ;  /* 0x0001660000047ab9 */ /* 0x000fe20000000a00 */
[----:B------:R-:W-:Y:S01]  /*0d10*/  ULDC.64 UR16, c[0x0][0x208] ;  /* 0x0000820000107ab9 */ /* 0x000fe20000000a00 */
[----:B------:R-:W-:-:S04]  /*0d20*/  ISETP.NE.U32.AND P0, PT, RZ, UR4, PT ;  /* 0x00000004ff007c0c */ /* 0x000fc8000bf05070 */
[----:B------:R-:W-:-:S13]  /*0d30*/  ISETP.NE.AND.EX P0, PT, RZ, UR5, PT, P0 ;  /* 0x00000005ff007c0c */ /* 0x000fda000bf05300 */
[----:B------:R-:W-:Y:S05]  /*0d40*/  @!P0 BRA `(.L_x_8) ;  /* 0x00000000001c8947 */ /* 0x000fea0003800000 */
[----:B------:R-:W0:Y:S02]  /*0d50*/  LDC.64 R6, c[0x0][0x598] ;  /* 0x00016600ff067b82 */ /* 0x000e240000000a00 */
[----:B0-----:R-:W2:Y:S02]  /*0d60*/  LDG.E.64 R6, desc[UR16][R6.64] ;  /* 0x0000001006067981 */ /* 0x001ea4000c1e1b00 */
[----:B--2---:R-:W-:-:S04]  /*0d70*/  ISETP.NE.U32.AND P0, PT, R6, RZ, PT ;  /* 0x000000ff0600720c */ /* 0x004fc80003f05070 */
[----:B------:R-:W-:-:S13]  /*0d80*/  ISETP.NE.AND.EX P0, PT, R7, RZ, PT, P0 ;  /* 0x000000ff0700720c */ /* 0x000fda0003f05300 */
[----:B------:R-:W-:Y:S05]  /*0d90*/  @!P0 BRA `(.L_x_8) ;  /* 0x0000000000088947 */ /* 0x000fea0003800000 */
[----:B------:R0:W5:Y:S01]  /*0da0*/  LD.E R3, desc[UR16][R6.64] ;  /* 0x0000001006037980 */ /* 0x000162000c101900 */
[----:B------:R-:W-:Y:S05]  /*0db0*/  BRA `(.L_x_9) ;  /* 0x0000000000207947 */ /* 0x000fea0003800000 */
.L_x_8:
[----:B------:R-:W-:Y:S02]  /*0dc0*/  ULDC.64 UR4, c[0x0][0x588] ;  /* 0x0001620000047ab9 */ /* 0x000fe40000000a00 */
[----:B------:R-:W-:-:S04]  /*0dd0*/  ISETP.NE.U32.AND P0, PT, RZ, UR4, PT ;  /* 0x00000004ff007c0c */ /* 0x000fc8000bf05070 */
[----:B------:R-:W-:-:S13]  /*0de0*/  ISETP.NE.AND.EX P0, PT, RZ, UR5, PT, P0 ;  /* 0x00000005ff007c0c */ /* 0x000fda000bf05300 */
[----:B------:R-:W-:Y:S05]  /*0df0*/  @!P0 BRA `(.L_x_10) ;  /* 0x00000000000c8947 */ /* 0x000fea0003800000 */
[----:B------:R-:W0:Y:S02]  /*0e00*/  LDC.64 R6, c[0x0][0x588] ;  /* 0x00016200ff067b82 */ /* 0x000e240000000a00 */
[----:B0-----:R1:W5:Y:S01]  /*0e10*/  LDG.E R3, desc[UR16][R6.64] ;  /* 0x0000001006037981 */ /* 0x001362000c1e1900 */
[----:B------:R-:W-:Y:S05]  /*0e20*/  BRA `(.L_x_9) ;  /* 0x0000000000047947 */ /* 0x000fea0003800000 */
.L_x_10:
[----:B------:R-:W2:Y:S02]  /*0e30*/  LDC R3, c[0x0][0x580] ;  /* 0x00016000ff037b82 */ /* 0x000ea40000000800 */
.L_x_9:
[----:B------:R-:W-:Y:S02]  /*0e40*/  ULDC.64 UR4, c[0x0][0x5a0] ;  /* 0x0001680000047ab9 */ /* 0x000fe40000000a00 */
[----:B------:R-:W-:-:S04]  /*0e50*/  ISETP.NE.U32.AND P0, PT, RZ, UR4, PT ;  /* 0x00000004ff007c0c */ /* 0x000fc8000bf05070 */
[----:B------:R-:W-:-:S13]  /*0e60*/  ISETP.NE.AND.EX P0, PT, RZ, UR5, PT, P0 ;  /* 0x00000005ff007c0c */ /* 0x000fda000bf05300 */
[----:B------:R-:W-:Y:S05]  /*0e70*/  @!P0 BRA `(.L_x_11) ;  /* 0x00000000001c8947 */ /* 0x000fea0003800000 */
[----:B01----:R-:W0:Y:S02]  /*0e80*/  LDC.64 R6, c[0x0][0x5a0] ;  /* 0x00016800ff067b82 */ /* 0x003e240000000a00 */
[----:B0-----:R-:W3:Y:S02]  /*0e90*/  LDG.E.64 R6, desc[UR16][R6.64] ;  /* 0x0000001006067981 */ /* 0x001ee4000c1e1b00 */
[----:B---3--:R-:W-:-:S04]  /*0ea0*/  ISETP.NE.U32.AND P0, PT, R6, RZ, PT ;  /* 0x000000ff0600720c */ /* 0x008fc80003f05070 */
[----:B------:R-:W-:-:S13]  /*0eb0*/  ISETP.NE.AND.EX P0, PT, R7, RZ, PT, P0 ;  /* 0x000000ff0700720c */ /* 0x000fda0003f05300 */
[----:B------:R-:W-:Y:S05]  /*0ec0*/  @!P0 BRA `(.L_x_11) ;  /* 0x0000000000088947 */ /* 0x000fea0003800000 */
[----:B------:R0:W5:Y:S01]  /*0ed0*/  LD.E R10, desc[UR16][R6.64] ;  /* 0x00000010060a7980 */ /* 0x000162000c101900 */
[----:B------:R-:W-:Y:S05]  /*0ee0*/  BRA `(.L_x_12) ;  /* 0x0000000000207947 */ /* 0x000fea0003800000 */
.L_x_11:
[----:B------:R-:W-:Y:S02]  /*0ef0*/  ULDC.64 UR4, c[0x0][0x590] ;  /* 0x0001640000047ab9 */ /* 0x000fe40000000a00 */
[----:B------:R-:W-:-:S04]  /*0f00*/  ISETP.NE.U32.AND P0, PT, RZ, UR4, PT ;  /* 0x00000004ff007c0c */ /* 0x000fc8000bf05070 */
[----:B------:R-:W-:-:S13]  /*0f10*/  ISETP.NE.AND.EX P0, PT, RZ, UR5, PT, P0 ;  /* 0x00000005ff007c0c */ /* 0x000fda000bf05300 */
[----:B------:R-:W-:Y:S05]  /*0f20*/  @!P0 BRA `(.L_x_13) ;  /* 0x00000000000c8947 */ /* 0x000fea0003800000 */
[----:B------:R-:W3:Y:S02]  /*0f30*/  LDC.64 R10, c[0x0][0x590] ;  /* 0x00016400ff0a7b82 */ /* 0x000ee40000000a00 */
[----:B---3--:R3:W5:Y:S01]  /*0f40*/  LDG.E R10, desc[UR16][R10.64] ;  /* 0x000000100a0a7981 */ /* 0x008762000c1e1900 */
[----:B------:R-:W-:Y:S05]  /*0f50*/  BRA `(.L_x_12) ;  /* 0x0000000000047947 */ /* 0x000fea0003800000 */
.L_x_13:
[----:B------:R-:W4:Y:S02]  /*0f60*/  LDC R10, c[0x0][0x584] ;  /* 0x00016100ff0a7b82 */ /* 0x000f240000000800 */
.L_x_12:
[----:B------:R-:W-:-:S13]  /*0f70*/  LOP3.LUT P0, RZ, R9, 0xff, RZ, 0xc0, !PT ;  /* 0x000000ff09ff7812 */ /* 0x000fda000780c0ff */
[----:B------:R-:W-:Y:S05]  /*0f80*/  @!P0 EXIT ;  /* 0x000000000000894d */ /* 0x000fea0003800000 */
[----:B------:R-:W-:Y:S01]  /*0f90*/  ULDC UR4, c[0x0][0x28c] ;  /* 0x0000a30000047ab9 */ /* 0x000fe20000000800 */
[----:B------:R-:W-:Y:S01]  /*0fa0*/  LOP3.LUT R80, R4, 0x1, RZ, 0xfc, !PT ;  /* 0x0000000104507812 */ /* 0x000fe200078efcff */
[----:B------:R-:W-:-:S04]  /*0fb0*/  UIADD3 UR4, UR4, 0x7f, URZ ;  /* 0x0000007f04047890 */ /* 0x000fc8000fffe03f */
[----:B------:R-:W-:-:S04]  /*0fc0*/  USHF.R.S32.HI UR5, URZ, 0x1f, UR4 ;  /* 0x0000001f3f057899 */ /* 0x000fc80008011404 */
[----:B------:R-:W-:-:S03]  /*0fd0*/  ULEA.HI UR5, UR5, UR4, URZ, 0x7 ;  /* 0x0000000405057291 */ /* 0x000fc6000f8f383f */
[----:B------:R-:W-:Y:S01]  /*0fe0*/  UMOV UR4, URZ ;  /* 0x0000003f00047c82 */ /* 0x000fe20008000000 */
[----:B------:R-:W-:-:S03]  /*0ff0*/  USHF.R.S32.HI UR9, URZ, 0x7, UR5 ;  /* 0x000000073f097899 */ /* 0x000fc60008011405 */
[----:B------:R-:W-:-:S09]  /*1000*/  UMOV UR5, URZ ;  /* 0x0000003f00057c82 */ /* 0x000fd20008000000 */
.L_x_102:
[----:B01----:R-:W-:Y:S01]  /*1010*/  LOP3.LUT R6, R2, 0x80, RZ, 0xc0, !PT ;  /* 0x0000008002067812 */ /* 0x003fe200078ec0ff */
[----:B------:R-:W0:Y:S01]  /*1020*/  S2UR UR13, SR_CgaCtaId ;  /* 0x00000000000d79c3 */ /* 0x000e220000008800 */
[----:B------:R-:W-:Y:S01]  /*1030*/  UMOV UR12, 0x400 ;  /* 0x00000400000c7882 */ /* 0x000fe20000000000 */
[----:B------:R-:W-:Y:S01]  /*1040*/  UMOV UR6, URZ ;  /* 0x0000003f00067c82 */ /* 0x000fe20008000000 */
[----:B------:R-:W-:Y:S01]  /*1050*/  SHF.R.U32.HI R6, RZ, 0x7, R6 ;  /* 0x00000007ff067819 */ /* 0x000fe20000011606 */
[----:B------:R-:W-:Y:S01]  /*1060*/  UMOV UR7, URZ ;  /* 0x0000003f00077c82 */ /* 0x000fe20008000000 */
[----:B------:R-:W-:Y:S01]  /*1070*/  UMOV UR18, UR5 ;  /* 0x0000000500127c82 */ /* 0x000fe20008000000 */
[----:B------:R-:W-:Y:S01]  /*1080*/  CS2R R14, SRZ ;  /* 0x00000000000e7805 */ /* 0x000fe2000001ff00 */
[----:B---3--:R-:W-:Y:S01]  /*1090*/  IMAD.MOV.U32 R11, RZ, RZ, RZ ;  /* 0x000000ffff0b7224 */ /* 0x008fe200078e00ff */
[----:B------:R-:W1:Y:S01]  /*10a0*/  LDC R7, c[0x0][0x28c] ;  /* 0x0000a300ff077b82 */ /* 0x000e620000000800 */
[----:B------:R-:W3:Y:S01]  /*10b0*/  SHFL.IDX PT, R6, R6, RZ, 0x1f ;  /* 0x00001fff06067589 */ /* 0x000ee200000e0000 */
[----:B------:R-:W-:-:S02]  /*10c0*/  CS2R R18, SRZ ;  /* 0x0000000000127805 */ /* 0x000fc4000001ff00 */
[----:B------:R-:W-:Y:S02]  /*10d0*/  CS2R R20, SRZ ;  /* 0x0000000000147805 */ /* 0x000fe4000001ff00 */
[----:B------:R-:W-:Y:S02]  /*10e0*/  CS2R R22, SRZ ;  /* 0x0000000000167805 */ /* 0x000fe4000001ff00 */
[----:B------:R-:W-:Y:S02]  /*10f0*/  CS2R R56, SRZ ;  /* 0x0000000000387805 */ /* 0x000fe4000001ff00 */
[----:B------:R-:W-:Y:S02]  /*1100*/  CS2R R58, SRZ ;  /* 0x00000000003a7805 */ /* 0x000fe4000001ff00 */
[----:B------:R-:W-:Y:S02]  /*1110*/  CS2R R60, SRZ ;  /* 0x00000000003c7805 */ /* 0x000fe4000001ff00 */
[----:B------:R-:W-:-:S02]  /*1120*/  CS2R R62, SRZ ;  /* 0x00000000003e7805 */ /* 0x000fc4000001ff00 */
[----:B------:R-:W-:Y:S02]  /*1130*/  CS2R R64, SRZ ;  /* 0x0000000000407805 */ /* 0x000fe4000001ff00 */
[----:B------:R-:W-:Y:S01]  /*1140*/  CS2R R66, SRZ ;  /* 0x0000000000427805 */ /* 0x000fe2000001ff00 */
[----:B------:R-:W-:Y:S01]  /*1150*/  IMAD.MOV.U32 R68, RZ, RZ, RZ ;  /* 0x000000ffff447224 */ /* 0x000fe200078e00ff */
[----:B------:R-:W-:Y:S02]  /*1160*/  CS2R R70, SRZ ;  /* 0x0000000000467805 */ /* 0x000fe4000001ff00 */
[----:B------:R-:W-:Y:S02]  /*1170*/  CS2R R72, SRZ ;  /* 0x0000000000487805 */ /* 0x000fe4000001ff00 */
[----:B------:R-:W-:Y:S02]  /*1180*/  CS2R R74, SRZ ;  /* 0x00000000004a7805 */ /* 0x000fe4000001ff00 */
[----:B------:R-:W-:-:S02]  /*1190*/  CS2R R76, SRZ ;  /* 0x00000000004c7805 */ /* 0x000fc4000001ff00 */
[----:B------:R-:W-:Y:S01]  /*11a0*/  CS2R R78, SRZ ;  /* 0x00000000004e7805 */ /* 0x000fe2000001ff00 */
[----:B------:R-:W-:Y:S01]  /*11b0*/  IMAD.U32 R9, RZ, RZ, UR4 ;  /* 0x00000004ff097e24 */ /* 0x000fe2000f8e00ff */
[----:B------:R-:W-:Y:S02]  /*11c0*/  CS2R R24, SRZ ;  /* 0x0000000000187805 */ /* 0x000fe4000001ff00 */
[----:B------:R-:W-:Y:S02]  /*11d0*/  CS2R R26, SRZ ;  /* 0x00000000001a7805 */ /* 0x000fe4000001ff00 */
[----:B------:R-:W-:Y:S02]  /*11e0*/  CS2R R28, SRZ ;  /* 0x00000000001c7805 */ /* 0x000fe4000001ff00 */
[----:B------:R-:W-:Y:S02]  /*11f0*/  CS2R R30, SRZ ;  /* 0x00000000001e7805 */ /* 0x000fe4000001ff00 */
[----:B------:R-:W-:-:S02]  /*1200*/  CS2R R32, SRZ ;  /* 0x0000000000207805 */ /* 0x000fc4000001ff00 */
[----:B------:R-:W-:Y:S02]  /*1210*/  CS2R R34, SRZ ;  /* 0x0000000000227805 */ /* 0x000fe4000001ff00 */
[----:B-1----:R-:W-:Y:S02]  /*1220*/  ISETP.GE.AND P0, PT, R7, 0x1, PT ;  /* 0x000000010700780c */ /* 0x002fe40003f06270 */
[----:B------:R-:W-:Y:S02]  /*1230*/  CS2R R36, SRZ ;  /* 0x0000000000247805 */ /* 0x000fe4000001ff00 */
[----:B---3--:R-:W-:Y:S02]  /*1240*/  R2UR UR8, R6 ;  /* 0x00000000060872ca */ /* 0x008fe400000e0000 */
[----:B------:R-:W-:Y:S02]  /*1250*/  CS2R R38, SRZ ;  /* 0x0000000000267805 */ /* 0x000fe4000001ff00 */
[----:B------:R-:W-:-:S02]  /*1260*/  CS2R R40, SRZ ;  /* 0x0000000000287805 */ /* 0x000fc4000001ff00 */
[----:B------:R-:W-:Y:S02]  /*1270*/  CS2R R42, SRZ ;  /* 0x00000000002a7805 */ /* 0x000fe4000001ff00 */
[----:B------:R-:W-:Y:S02]  /*1280*/  CS2R R44, SRZ ;  /* 0x00000000002c7805 */ /* 0x000fe4000001ff00 */
[----:B------:R-:W-:Y:S02]  /*1290*/  CS2R R46, SRZ ;  /* 0x00000000002e7805 */ /* 0x000fe4000001ff00 */
[----:B------:R-:W-:Y:S02]  /*12a0*/  CS2R R48, SRZ ;  /* 0x0000000000307805 */ /* 0x000fe4000001ff00 */
[----:B------:R-:W-:Y:S02]  /*12b0*/  CS2R R50, SRZ ;  /* 0x0000000000327805 */ /* 0x000fe4000001ff00 */
[----:B------:R-:W-:-:S02]  /*12c0*/  CS2R R52, SRZ ;  /* 0x0000000000347805 */ /* 0x000fc4000001ff00 */
[----:B------:R-:W-:Y:S01]  /*12d0*/  CS2R R54, SRZ ;  /* 0x0000000000367805 */ /* 0x000fe2000001ff00 */
[----:B------:R-:W-:-:S04]  /*12e0*/  ULEA.HI UR10, UR8, UR8, URZ, 0x1 ;  /* 0x00000008080a7291 */ /* 0x000fc8000f8f083f */
[----:B------:R-:W-:Y:S02]  /*12f0*/  ULOP3.LUT UR11, UR10, 0x7fffe, URZ, 0xc0, !UPT ;  /* 0x0007fffe0a0b7892 */ /* 0x000fe4000f8ec03f */
[----:B0-----:R-:W-:Y:S02]  /*1300*/  ULEA UR10, UR13, UR12, 0x18 ;  /* 0x0000000c0d0a7291 */ /* 0x001fe4000f8ec03f */
[----:B------:R-:W-:-:S03]  /*1310*/  UIADD3 UR11, UR8, -UR11, URZ ;  /* 0x8000000b080b7290 */ /* 0x000fc6000fffe03f */
[----:B------:R-:W-:Y:S01]  /*1320*/  UMOV UR8, URZ ;  /* 0x0000003f00087c82 */ /* 0x000fe20008000000 */
[----:B------:R-:W-:-:S04]  /*1330*/  ULEA UR11, UR11, UR10, 0xd ;  /* 0x0000000a0b0b7291 */ /* 0x000fc8000f8e683f */
[----:B------:R-:W-:-:S04]  /*1340*/  UIADD3 UR11, UR11, 0x180, URZ ;  /* 0x000001800b0b7890 */ /* 0x000fc8000fffe03f */
[----:B------:R-:W-:-:S04]  /*1350*/  USHF.R.U32.HI UR11, URZ, 0x4, UR11 ;  /* 0x000000043f0b7899 */ /* 0x000fc8000801160b */
[----:B------:R-:W-:Y:S01]  /*1360*/  ULOP3.LUT UR11, UR11, 0x3fff, URZ, 0xc0, !UPT ;  /* 0x00003fff0b0b7892 */ /* 0x000fe2000f8ec03f */
[----:B-----5:R-:W-:Y:S11]  /*1370*/  @!P0 BRA `(.L_x_14) ;  /* 0x0000000400a08947 */ /* 0x020ff60003800000 */
[----:B------:R-:W-:-:S13]  /*1380*/  ISETP.NE.AND P1, PT, R80, 0x3, PT ;  /* 0x000000035000780c */ /* 0x000fda0003f25270 */
[----:B------:R-:W-:Y:S05]  /*1390*/  @!P1 BRA `(.L_x_15) ;  /* 0x0000000000049947 */ /* 0x000fea0003800000 */
[----:B------:R-:W-:Y:S01]  /*13a0*/  BPT.TRAP 0x1 ;  /* 0x000000040000795c */ /* 0x000fe20000300000 */
.L_x_15:
[----:B------:R-:W-:Y:S01]  /*13b0*/  ULEA UR6, UR5, UR10, 0x3 ;  /* 0x0000000a05067291 */ /* 0x000fe2000f8e183f */
[----:B------:R-:W-:-:S05]  /*13c0*/  IMAD.U32 R6, RZ, RZ, UR4 ;  /* 0x00000004ff067e24 */ /* 0x000fca000f8e00ff */
[----:B------:R-:W-:-:S04]  /*13d0*/  SHF.L.U32 R6, R6, 0x1f, RZ ;  /* 0x0000001f06067819 */ /* 0x000fc800000006ff */
[----:B------:R0:W1:Y:S01]  /*13e0*/  SYNCS.PHASECHK.TRANS64.TRYWAIT P0, [UR6], R6 ;  /* 0x00000006ff0075a7 */ /* 0x0000620008000146 */
[----:B------:R-:W-:Y:S05]  /*13f0*/  @!P1 BRA `(.L_x_16) ;  /* 0x0000000000049947 */ /* 0x000fea0003800000 */
[----:B------:R-:W-:Y:S01]  /*1400*/  BPT.TRAP 0x1 ;  /* 0x000000040000795c */ /* 0x000fe20000300000 */
.L_x_16:
[----:B-1----:R-:W-:Y:S05]  /*1410*/  @P0 BRA `(.L_x_17) ;  /* 0x0000000000080947 */ /* 0x002fea0003800000 */
[----:B------:R-:W1:Y:S02]  /*1420*/  SYNCS.PHASECHK.TRANS64.TRYWAIT P0, [UR6], R6 ;  /* 0x00000006ff0075a7 */ /* 0x000e640008000146 */
[----:B-1----:R-:W-:Y:S05]  /*1430*/  @!P0 BRA `(.L_x_18) ;  /* 0x0000005800648947 */ /* 0x002fea0003800000 */
.L_x_17:
[----:B------:R-:W-:Y:S01]  /*1440*/  UIADD3 UR6, UR10, 0x24180, URZ ;  /* 0x000241800a067890 */ /* 0x000fe2000fffe03f */
[----:B------:R-:W-:Y:S01]  /*1450*/  WARPGROUP.ARRIVE ;  /* 0x00000000000079c5 */ /* 0x000fe20000000000 */
[----:B------:R-:W-:Y:S01]  /*1460*/  ULOP3.LUT UR8, UR11, 0x10000, URZ, 0xfc, !UPT ;  /* 0x000100000b087892 */ /* 0x000fe2000f8efc3f */
[----:B------:R-:W-:Y:S01]  /*1470*/  CS2R R14, SRZ ;  /* 0x00000000000e7805 */ /* 0x000fe2000001ff00 */
[----:B------:R-:W-:Y:S01]  /*1480*/  USHF.R.U32.HI UR6, URZ, 0x4, UR6 ;  /* 0x000000043f067899 */ /* 0x000fe20008011606 */
[----:B------:R-:W-:Y:S01]  /*1490*/  IMAD.MOV.U32 R11, RZ, RZ, RZ ;  /* 0x000000ffff0b7224 */ /* 0x000fe200078e00ff */
[----:B------:R-:W-:Y:S01]  /*14a0*/  UMOV UR13, 0x40000040 ;  /* 0x40000040000d7882 */ /* 0x000fe20000000000 */
[----:B------:R-:W-:Y:S01]  /*14b0*/  UMOV UR15, 0x40000040 ;  /* 0x40000040000f7882 */ /* 0x000fe20000000000 */
[----:B------:R-:W-:Y:S01]  /*14c0*/  ULOP3.LUT UR6, UR6, 0x3fff, URZ, 0xc0, !UPT ;  /* 0x00003fff06067892 */ /* 0x000fe2000f8ec03f */
[----:B------:R-:W-:Y:S02]  /*14d0*/  CS2R R18, SRZ ;  /* 0x0000000000127805 */ /* 0x000fe4000001ff00 */
[----:B------:R-:W-:-:S02]  /*14e0*/  CS2R R20, SRZ ;  /* 0x0000000000147805 */ /* 0x000fc4000001ff00 */
[----:B------:R-:W-:Y:S01]  /*14f0*/  CS2R R22, SRZ ;  /* 0x0000000000167805 */ /* 0x000fe2000001ff00 */
[----:B------:R-:W-:Y:S01]  /*1500*/  ULOP3.LUT UR7, UR6, 0x10000, URZ, 0xfc, !UPT ;  /* 0x0001000006077892 */ /* 0x000fe2000f8efc3f */
[----:B------:R-:W-:Y:S01]  /*1510*/  CS2R R56, SRZ ;  /* 0x0000000000387805 */ /* 0x000fe2000001ff00 */
[----:B------:R-:W-:Y:S01]  /*1520*/  ULEA UR6, UR5, UR8, 0xa ;  /* 0x0000000805067291 */ /* 0x000fe2000f8e503f */
[----:B------:R-:W-:Y:S01]  /*1530*/  CS2R R58, SRZ ;  /* 0x00000000003a7805 */ /* 0x000fe2000001ff00 */
[----:B------:R-:W-:Y:S01]  /*1540*/  ULEA UR7, UR5, UR7, 0x9 ;  /* 0x0000000705077291 */ /* 0x000fe2000f8e483f */
[----:B------:R-:W-:Y:S02]  /*1550*/  CS2R R60, SRZ ;  /* 0x00000000003c7805 */ /* 0x000fe4000001ff00 */
[----:B------:R-:W-:Y:S02]  /*1560*/  CS2R R62, SRZ ;  /* 0x00000000003e7805 */ /* 0x000fe4000001ff00 */
[----:B------:R-:W-:-:S02]  /*1570*/  CS2R R64, SRZ ;  /* 0x0000000000407805 */ /* 0x000fc4000001ff00 */
[----:B------:R-:W-:Y:S01]  /*1580*/  CS2R R66, SRZ ;  /* 0x0000000000427805 */ /* 0x000fe2000001ff00 */
[----:B------:R-:W-:Y:S01]  /*1590*/  UMOV UR12, UR6 ;  /* 0x00000006000c7c82 */ /* 0x000fe20008000000 */
[----:B------:R-:W-:Y:S01]  /*15a0*/  IMAD.MOV.U32 R68, RZ, RZ, RZ ;  /* 0x000000ffff447224 */ /* 0x000fe200078e00ff */
[----:B------:R-:W-:Y:S01]  /*15b0*/  UMOV UR14, UR7 ;  /* 0x00000007000e7c82 */ /* 0x000fe20008000000 */
[----:B------:R-:W-:Y:S01]  /*15c0*/  CS2R R70, SRZ ;  /* 0x0000000000467805 */ /* 0x000fe2000001ff00 */
[----:B------:R-:W-:Y:S01]  /*15d0*/  QGMMA.64x64x32.F32.E5M2.E4M3 R24, gdesc[UR12], RZ, !UPT ;  /* 0x00e000000c1879f3 */ /* 0x000fe2000c7018ff */
[----:B------:R-:W-:Y:S01]  /*15e0*/  UIADD3 UR12, UR6, 0x2, URZ ;  /* 0x00000002060c7890 */ /* 0x000fe2000fffe03f */
[----:B------:R-:W-:Y:S01]  /*15f0*/  CS2R R72, SRZ ;  /* 0x0000000000487805 */ /* 0x000fe2000001ff00 */
[----:B------:R-:W-:Y:S01]  /*1600*/  UIADD3 UR14, UR7, 0x2, URZ ;  /* 0x00000002070e7890 */ /* 0x000fe2000fffe03f */
[----:B------:R-:W-:Y:S01]  /*1610*/  CS2R R74, SRZ ;  /* 0x00000000004a7805 */ /* 0x000fe2000001ff00 */
[----:B------:R-:W-:Y:S01]  /*1620*/  UMOV UR13, 0x40000040 ;  /* 0x40000040000d7882 */ /* 0x000fe20000000000 */
[----:B------:R-:W-:Y:S01]  /*1630*/  UMOV UR15, 0x40000040 ;  /* 0x40000040000f7882 */ /* 0x000fe20000000000 */
[----:B------:R-:W-:-:S02]  /*1640*/  CS2R R76, SRZ ;  /* 0x00000000004c7805 */ /* 0x000fc4000001ff00 */
[----:B------:R-:W-:-:S03]  /*1650*/  CS2R R78, SRZ ;  /* 0x00000000004e7805 */ /* 0x000fc6000001ff00 */
[----:B------:R-:W-:Y:S01]  /*1660*/  QGMMA.64x64x32.F32.E5M2.E4M3 R24, gdesc[UR12], R24 ;  /* 0x00e000000c1879f3 */ /* 0x000fe20008701818 */
[----:B------:R-:W-:Y:S02]  /*1670*/  UIADD3 UR12, UR6, 0x4, URZ ;  /* 0x00000004060c7890 */ /* 0x000fe4000fffe03f */
[----:B------:R-:W-:Y:S01]  /*1680*/  UIADD3 UR14, UR7, 0x4, URZ ;  /* 0x00000004070e7890 */ /* 0x000fe2000fffe03f */
[----:B------:R-:W-:Y:S01]  /*1690*/  UMOV UR13, 0x40000040 ;  /* 0x40000040000d7882 */ /* 0x000fe20000000000 */
[----:B------:R-:W-:-:S07]  /*16a0*/  UMOV UR15, 0x40000040 ;  /* 0x40000040000f7882 */ /* 0x000fce0000000000 */
[----:B------:R-:W-:Y:S01]  /*16b0*/  QGMMA.64x64x32.F32.E5M2.E4M3 R24, gdesc[UR12], R24 ;  /* 0x00e000000c1879f3 */ /* 0x000fe20008701818 */
[----:B------:R-:W-:Y:S02]  /*16c0*/  UIADD3 UR14, UR7, 0x6, URZ ;  /* 0x00000006070e7890 */ /* 0x000fe4000fffe03f */
[----:B------:R-:W-:Y:S01]  /*16d0*/  UIADD3 UR12, UR6, 0x6, URZ ;  /* 0x00000006060c7890 */ /* 0x000fe2000fffe03f */
[----:B------:R-:W-:Y:S01]  /*16e0*/  ULDC UR7, c[0x0][0x50c] ;  /* 0x0001430000077ab9 */ /* 0x000fe20000000800 */
[----:B------:R-:W-:Y:S01]  /*16f0*/  UMOV UR13, 0x40000040 ;  /* 0x40000040000d7882 */ /* 0x000fe20000000000 */
[----:B------:R-:W-:Y:S01]  /*1700*/  UISETP.NE.AND UP0, UPT, UR7, 0x4, UPT ;  /* 0x000000040700788c */ /* 0x000fe2000bf05270 */
[----:B------:R-:W-:Y:S01]  /*1710*/  UMOV UR15, 0x40000040 ;  /* 0x40000040000f7882 */ /* 0x000fe20000000000 */
[----:B------:R-:W-:Y:S02]  /*1720*/  UMOV UR6, 0x4 ;  /* 0x0000000400067882 */ /* 0x000fe40000000000 */
[----:B------:R-:W-:-:S06]  /*1730*/  USEL UR7, URZ, 0x1, UP0 ;  /* 0x000000013f077887 */ /* 0x000fcc0008000000 */
[----:B------:R-:W-:Y:S01]  /*1740*/  ISETP.NE.AND P0, PT, RZ, UR7, PT ;  /* 0x00000007ff007c0c */ /* 0x000fe2000bf05270 */
[----:B------:R-:W-:-:S12]  /*1750*/  QGMMA.64x64x32.F32.E5M2.E4M3 R24, gdesc[UR12], R24, gsb0 ;  /* 0x00e000000c1879f3 */ /* 0x000fd80008001818 */
[----:B------:R-:W-:Y:S05]  /*1760*/  @!P0 BRA `(.L_x_19) ;  /* 0x0000000000888947 */ /* 0x000fea0003800000 */
[----:B------:R-:W-:Y:S02]  /*1770*/  WARPGROUP.DEPBAR.LE gsb0, 0x0 ;  /* 0x00008000000079c5 */ /* 0x000fe40000010000 */
[----:B------:R-:W-:-:S01]  /*1780*/  FADD R79, RZ, R24 ;  /* 0x00000018ff4f7221 */ /* 0x000fc20000000000 */
[----:B------:R-:W-:Y:S01]  /*1790*/  FADD R78, RZ, R25 ;  /* 0x00000019ff4e7221 */ /* 0x000fe20000000000 */
        /* <DEDUP_REMOVED lines=30> */
[----:B------:R-:W-:-:S06]  /*1980*/  UMOV UR6, URZ ;  /* 0x0000003f00067c82 */ /* 0x000fcc0008000000 */
.L_x_19:
[----:B------:R-:W-:-:S04]  /*1990*/  UIADD3 UR18, UR5, 0x1, URZ ;  /* 0x0000000105127890 */ /* 0x000fc8000fffe03f */
[----:B------:R-:W-:-:S04]  /*19a0*/  UISETP.NE.AND UP0, UPT, UR18, 0x9, UPT ;  /* 0x000000091200788c */ /* 0x000fc8000bf05270 */
[----:B------:R-:W-:Y:S02]  /*19b0*/  USEL UR8, URZ, 0x1, UP0 ;  /* 0x000000013f087887 */ /* 0x000fe40008000000 */
[----:B------:R-:W-:Y:S02]  /*19c0*/  USEL UR18, UR18, URZ, UP0 ;  /* 0x0000003f12127287 */ /* 0x000fe40008000000 */
[----:B------:R-:W-:-:S06]  /*19d0*/  ULOP3.LUT UR8, UR4, UR8, URZ, 0x3c, !UPT ;  /* 0x0000000804087292 */ /* 0x000fcc000f8e3c3f */
[----:B------:R-:W-:Y:S01]  /*19e0*/  IMAD.U32 R9, RZ, RZ, UR8 ;  /* 0x00000008ff097e24 */ /* 0x000fe2000f8e00ff */
[----:B------:R-:W-:-:S06]  /*19f0*/  UMOV UR8, 0x1 ;  /* 0x0000000100087882 */ /* 0x000fcc0000000000 */
.L_x_14:
[----:B------:R-:W-:-:S04]  /*1a00*/  UISETP.LT.AND UP0, UPT, UR9, 0x1, UPT ;  /* 0x000000010900788c */ /* 0x000fc8000bf01270 */
[----:B------:R-:W-:-:S04]  /*1a10*/  USEL UR12, UR9, 0x1, UP0 ;  /* 0x00000001090c7887 */ /* 0x000fc80008000000 */
[----:B------:R-:W-:-:S04]  /*1a20*/  UIADD3 UR12, UR9, -UR12, URZ ;  /* 0x8000000c090c7290 */ /* 0x000fc8000fffe03f */
[----:B------:R-:W-:-:S06]  /*1a30*/  UISETP.GE.AND UP0, UPT, UR12, 0x1, UPT ;  /* 0x000000010c00788c */ /* 0x000fcc000bf06270 */
[----:B------:R-:W-:-:S13]  /*1a40*/  PLOP3.LUT P0, PT, PT, PT, UP0, 0x80, 0x0 ;  /* 0x000000000000781c */ /* 0x000fda0003f0f008 */
[----:B------:R-:W-:Y:S05]  /*1a50*/  @!P0 BRA `(.L_x_20) ;  /* 0x0000000400b48947 */ /* 0x000fea0003800000 */
[----:B01----:R-:W-:Y:S01]  /*1a60*/  IMAD.U32 R6, RZ, RZ, UR12 ;  /* 0x0000000cff067e24 */ /* 0x003fe2000f8e00ff */
[----:B------:R-:W-:Y:S01]  /*1a70*/  UMOV UR19, UR5 ;  /* 0x0000000500137c82 */ /* 0x000fe20008000000 */
[----:B------:R-:W-:-:S05]  /*1a80*/  ULDC UR20, c[0x0][0x50c] ;  /* 0x0001430000147ab9 */ /* 0x000fca0000000800 */
.L_x_28:
[----:B------:R-:W-:-:S13]  /*1a90*/  ISETP.NE.AND P1, PT, R80, 0x3, PT ;  /* 0x000000035000780c */ /* 0x000fda0003f25270 */
[----:B01----:R-:W-:Y:S05]  /*1aa0*/  @!P1 BRA `(.L_x_21) ;  /* 0x0000000000049947 */ /* 0x003fea0003800000 */
[----:B------:R-:W-:Y:S01]  /*1ab0*/  BPT.TRAP 0x1 ;  /* 0x000000040000795c */ /* 0x000fe20000300000 */
.L_x_21:
[----:B------:R-:W0:Y:S01]  /*1ac0*/  S2UR UR12, SR_CgaCtaId ;  /* 0x00000000000c79c3 */ /* 0x000e220000008800 */
[----:B------:R-:W-:Y:S01]  /*1ad0*/  UMOV UR10, 0x400 ;  /* 0x00000400000a7882 */ /* 0x000fe20000000000 */
[----:B------:R-:W-:Y:S01]  /*1ae0*/  SHF.L.U32 R7, R9, 0x1f, RZ ;  /* 0x0000001f09077819 */ /* 0x000fe200000006ff */
[----:B0-----:R-:W-:-:S04]  /*1af0*/  ULEA UR10, UR12, UR10, 0x18 ;  /* 0x0000000a0c0a7291 */ /* 0x001fc8000f8ec03f */
[----:B------:R-:W-:-:S09]  /*1b00*/  ULEA UR12, UR18, UR10, 0x3 ;  /* 0x0000000a120c7291 */ /* 0x000fd2000f8e183f */
[----:B------:R0:W1:Y:S01]  /*1b10*/  SYNCS.PHASECHK.TRANS64.TRYWAIT P0, [UR12], R7 ;  /* 0x00000007ff0075a7 */ /* 0x000062000800014c */
[----:B------:R-:W-:Y:S05]  /*1b20*/  @!P1 BRA `(.L_x_22) ;  /* 0x0000000000049947 */ /* 0x000fea0003800000 */
[----:B------:R-:W-:Y:S01]  /*1b30*/  BPT.TRAP 0x1 ;  /* 0x000000040000795c */ /* 0x000fe20000300000 */
.L_x_22:
[----:B-1----:R-:W-:Y:S05]  /*1b40*/  @P0 BRA `(.L_x_23) ;  /* 0x0000000000080947 */ /* 0x002fea0003800000 */
[----:B------:R-:W1:Y:S02]  /*1b50*/  SYNCS.PHASECHK.TRANS64.TRYWAIT P0, [UR12], R7 ;  /* 0x00000007ff0075a7 */ /* 0x000e64000800014c */
[----:B-1----:R-:W-:Y:S05]  /*1b60*/  @!P0 BRA `(.L_x_24) ;  /* 0x0000005000b08947 */ /* 0x002fea0003800000 */
.L_x_23:
[----:B------:R-:W-:Y:S01]  /*1b70*/  UIADD3 UR12, UR10, 0x24180, URZ ;  /* 0x000241800a0c7890 */ /* 0x000fe2000fffe03f */
[----:B------:R-:W-:Y:S01]  /*1b80*/  WARPGROUP.ARRIVE ;  /* 0x00000000000079c5 */ /* 0x000fe20000000000 */
[----:B------:R-:W-:Y:S02]  /*1b90*/  UISETP.NE.AND UP0, UPT, UR7, URZ, UPT ;  /* 0x0000003f0700728c */ /* 0x000fe4000bf05270 */
[----:B------:R-:W-:Y:S02]  /*1ba0*/  USHF.R.U32.HI UR12, URZ, 0x4, UR12 ;  /* 0x000000043f0c7899 */ /* 0x000fe4000801160c */
[----:B------:R-:W-:Y:S02]  /*1bb0*/  USEL UR8, UR8, URZ, !UP0 ;  /* 0x0000003f08087287 */ /* 0x000fe4000c000000 */
[----:B------:R-:W-:Y:S02]  /*1bc0*/  ULOP3.LUT UR12, UR12, 0x3fff, URZ, 0xc0, !UPT ;  /* 0x00003fff0c0c7892 */ /* 0x000fe4000f8ec03f */
[----:B------:R-:W-:-:S02]  /*1bd0*/  UISETP.NE.U32.AND UP0, UPT, UR8, URZ, UPT ;  /* 0x0000003f0800728c */ /* 0x000fc4000bf05070 */
[----:B------:R-:W-:Y:S02]  /*1be0*/  ULOP3.LUT UR7, UR11, 0x10000, URZ, 0xfc, !UPT ;  /* 0x000100000b077892 */ /* 0x000fe4000f8efc3f */
[----:B------:R-:W-:Y:S02]  /*1bf0*/  ULOP3.LUT UR8, UR12, 0x10000, URZ, 0xfc, !UPT ;  /* 0x000100000c087892 */ /* 0x000fe4000f8efc3f */
[----:B------:R-:W-:Y:S02]  /*1c00*/  ULEA UR7, UR18, UR7, 0xa ;  /* 0x0000000712077291 */ /* 0x000fe4000f8e503f */
[----:B------:R-:W-:Y:S01]  /*1c10*/  ULEA UR8, UR18, UR8, 0x9 ;  /* 0x0000000812087291 */ /* 0x000fe2000f8e483f */
[----:B------:R-:W-:Y:S01]  /*1c20*/  UMOV UR13, 0x40000040 ;  /* 0x40000040000d7882 */ /* 0x000fe20000000000 */
[----:B------:R-:W-:Y:S01]  /*1c30*/  UMOV UR15, 0x40000040 ;  /* 0x40000040000f7882 */ /* 0x000fe20000000000 */
[----:B------:R-:W-:Y:S02]  /*1c40*/  UIADD3 UR6, UR6, 0x4, URZ ;  /* 0x0000000406067890 */ /* 0x000fe4000fffe03f */
[----:B------:R-:W-:-:S02]  /*1c50*/  UMOV UR12, UR7 ;  /* 0x00000007000c7c82 */ /* 0x000fc40008000000 */
[----:B------:R-:W-:Y:S02]  /*1c60*/  UMOV UR14, UR8 ;  /* 0x00000008000e7c82 */ /* 0x000fe40008000000 */
[----:B------:R-:W-:Y:S01]  /*1c70*/  QGMMA.64x64x32.F32.E5M2.E4M3 R24, gdesc[UR12], R24, UP0 ;  /* 0x00e000000c1879f3 */ /* 0x000fe2000bf01818 */
[----:B------:R-:W-:Y:S02]  /*1c80*/  UIADD3 UR12, UR7, 0x2, URZ ;  /* 0x00000002070c7890 */ /* 0x000fe4000fffe03f */
[----:B------:R-:W-:Y:S01]  /*1c90*/  UIADD3 UR14, UR8, 0x2, URZ ;  /* 0x00000002080e7890 */ /* 0x000fe2000fffe03f */
[----:B------:R-:W-:Y:S01]  /*1ca0*/  UMOV UR13, 0x40000040 ;  /* 0x40000040000d7882 */ /* 0x000fe20000000000 */
[----:B------:R-:W-:Y:S01]  /*1cb0*/  UMOV UR15, 0x40000040 ;  /* 0x40000040000f7882 */ /* 0x000fe20000000000 */
[----:B------:R-:W-:-:S06]  /*1cc0*/  UISETP.NE.AND UP0, UPT, UR6, UR20, UPT ;  /* 0x000000140600728c */ /* 0x000fcc000bf05270 */
        /* <DEDUP_REMOVED lines=8> */
[----:B------:R-:W-:Y:S01]  /*1d50*/  UMOV UR13, 0x40000040 ;  /* 0x40000040000d7882 */ /* 0x000fe20000000000 */
[----:B------:R-:W-:Y:S01]  /*1d60*/  UMOV UR15, 0x40000040 ;  /* 0x40000040000f7882 */ /* 0x000fe20000000000 */
[----:B------:R-:W-:-:S06]  /*1d70*/  USEL UR7, URZ, 0x1, UP0 ;  /* 0x000000013f077887 */ /* 0x000fcc0008000000 */
[----:B------:R-:W-:Y:S01]  /*1d80*/  ISETP.NE.AND P0, PT, RZ, UR7, PT ;  /* 0x00000007ff007c0c */ /* 0x000fe2000bf05270 */
[----:B------:R-:W-:Y:S03]  /*1d90*/  QGMMA.64x64x32.F32.E5M2.E4M3 R24, gdesc[UR12], R24, gsb0 ;  /* 0x00e000000c1879f3 */ /* 0x000fe60008001818 */
[----:B------:R-:W-:-:S09]  /*1da0*/  WARPGROUP.DEPBAR.LE gsb0, 0x1 ;  /* 0x00008000000079c5 */ /* 0x000fd20000010100 */
[----:B------:R-:W-:Y:S05]  /*1db0*/  @!P0 BRA `(.L_x_25) ;  /* 0x0000000000888947 */ /* 0x000fea0003800000 */
[----:B------:R-:W-:Y:S02]  /*1dc0*/  WARPGROUP.DEPBAR.LE gsb0, 0x0 ;  /* 0x00008000000079c5 */ /* 0x000fe40000010000 */
[----:B------:R-:W-:-:S01]  /*1dd0*/  FADD R79, R24, R79 ;  /* 0x0000004f184f7221 */ /* 0x000fc20000000000 */
[----:B------:R-:W-:Y:S01]  /*1de0*/  FADD R78, R25, R78 ;  /* 0x0000004e194e7221 */ /* 0x000fe20000000000 */
        /* <DEDUP_REMOVED lines=30> */
[----:B------:R-:W-:-:S06]  /*1fd0*/  UMOV UR6, URZ ;  /* 0x0000003f00067c82 */ /* 0x000fcc0008000000 */
.L_x_25:
[----:B------:R-:W-:Y:S05]  /*1fe0*/  @!P1 BRA `(.L_x_26) ;  /* 0x0000000000049947 */ /* 0x000fea0003800000 */
[----:B------:R-:W-:Y:S01]  /*1ff0*/  BPT.TRAP 0x1 ;  /* 0x000000040000795c */ /* 0x000fe20000300000 */
.L_x_26:
[----:B------:R-:W-:Y:S01]  /*2000*/  ULEA UR8, UR19, UR10, 0x3 ;  /* 0x0000000a13087291 */ /* 0x000fe2000f8e183f */
[----:B------:R-:W-:-:S03]  /*2010*/  ISETP.GT.U32.AND P0, PT, R4, 0x1, PT ;  /* 0x000000010400780c */ /* 0x000fc60003f04070 */
[----:B------:R-:W-:-:S04]  /*2020*/  UIADD3 UR8, UR8, 0x48, URZ ;  /* 0x0000004808087890 */ /* 0x000fc8000fffe03f */
[----:B------:R-:W-:-:S09]  /*2030*/  UPRMT UR8, URZ, 0x654, UR8 ;  /* 0x000006543f087896 */ /* 0x000fd20008000008 */
[----:B------:R-:W-:Y:S01]  /*2040*/  SYNCS.ARRIVE.TRANS64.RED.A1T0 RZ, [UR8], RZ ;  /* 0x000000ffffff79a7 */ /* 0x000fe20008100408 */
[----:B------:R-:W-:Y:S05]  /*2050*/  @P0 BRA `(.L_x_27) ;  /* 0x0000000000040947 */ /* 0x000fea0003800000 */
[----:B------:R-:W-:Y:S01]  /*2060*/  BPT.TRAP 0x1 ;  /* 0x000000040000795c */ /* 0x000fe20000300000 */
.L_x_27:
[----:B------:R-:W-:Y:S01]  /*2070*/  UIADD3 UR18, UR18, 0x1, URZ ;  /* 0x0000000112127890 */ /* 0x000fe2000fffe03f */
[C---:B------:R-:W-:Y:S01]  /*2080*/  ISETP.GT.AND P0, PT, R6.reuse, 0x1, PT ;  /* 0x000000010600780c */ /* 0x040fe20003f04270 */
[----:B------:R-:W-:Y:S01]  /*2090*/  UIADD3 UR19, UR19, 0x1, URZ ;  /* 0x0000000113137890 */ /* 0x000fe2000fffe03f */
[----:B------:R-:W-:Y:S01]  /*20a0*/  VIADD R6, R6, 0xffffffff ;  /* 0xffffffff06067836 */ /* 0x000fe20000000000 */
[----:B------:R-:W-:Y:S02]  /*20b0*/  UISETP.NE.AND UP0, UPT, UR18, 0x9, UPT ;  /* 0x000000091200788c */ /* 0x000fe4000bf05270 */
[----:B------:R-:W-:Y:S02]  /*20c0*/  UISETP.NE.AND UP1, UPT, UR19, 0x9, UPT ;  /* 0x000000091300788c */ /* 0x000fe4000bf25270 */
[----:B------:R-:W-:Y:S02]  /*20d0*/  USEL UR8, URZ, 0x1, UP0 ;  /* 0x000000013f087887 */ /* 0x000fe40008000000 */
[----:B------:R-:W-:-:S02]  /*20e0*/  USEL UR18, UR18, URZ, UP0 ;  /* 0x0000003f12127287 */ /* 0x000fc40008000000 */
[----:B------:R-:W-:Y:S02]  /*20f0*/  USEL UR19, UR19, URZ, UP1 ;  /* 0x0000003f13137287 */ /* 0x000fe40008800000 */
[----:B------:R-:W-:Y:S01]  /*2100*/  LOP3.LUT R9, R9, UR8, RZ, 0x3c, !PT ;  /* 0x0000000809097c12 */ /* 0x000fe2000f8e3cff */
[----:B------:R-:W-:Y:S01]  /*2110*/  UMOV UR8, 0x1 ;  /* 0x0000000100087882 */ /* 0x000fe20000000000 */
[----:B------:R-:W-:Y:S08]  /*2120*/  @P0 BRA `(.L_x_28) ;  /* 0xfffffff800580947 */ /* 0x000ff0000383ffff */
.L_x_20:
[----:B------:R-:W-:Y:S01]  /*2130*/  UISETP.NE.AND UP0, UPT, UR6, URZ, UPT ;  /* 0x0000003f0600728c */ /* 0x000fe2000bf05270 */
[----:B01----:R-:W0:Y:S03]  /*2140*/  LDC R6, c[0x0][0x28c] ;  /* 0x0000a300ff067b82 */ /* 0x003e260000000800 */
[----:B------:R-:W-:-:S06]  /*2150*/  USEL UR6, URZ, 0x1, !UP0 ;  /* 0x000000013f067887 */ /* 0x000fcc000c000000 */
[----:B------:R-:W-:Y:S02]  /*2160*/  ISETP.NE.AND P0, PT, RZ, UR6, PT ;  /* 0x00000006ff007c0c */ /* 0x000fe4000bf05270 */
[----:B0-----:R-:W-:-:S11]  /*2170*/  ISETP.GE.AND P1, PT, R6, 0x1, PT ;  /* 0x000000010600780c */ /* 0x001fd60003f26270 */
[----:B------:R-:W-:Y:S05]  /*2180*/  @!P0 BRA `(.L_x_29) ;  /* 0x0000000000848947 */ /* 0x000fea0003800000 */
[----:B------:R-:W-:Y:S02]  /*2190*/  WARPGROUP.DEPBAR.LE gsb0, 0x0 ;  /* 0x00008000000079c5 */ /* 0x000fe40000010000 */
[----:B------:R-:W-:Y:S01]  /*21a0*/  FADD R79, R24, R79 ;  /* 0x0000004f184f7221 */ /* 0x000fe20000000000 */
        /* <DEDUP_REMOVED lines=30> */
[----:B------:R-:W-:-:S07]  /*2390*/  FADD R14, R14, R55 ;  /* 0x000000370e0e7221 */ /* 0x000fce0000000000 */
.L_x_29:
[----:B------:R-:W-:Y:S02]  /*23a0*/  WARPGROUP.DEPBAR.LE gsb0, 0x0 ;  /* 0x00008000000079c5 */ /* 0x000fe40000010000 */
[----:B------:R-:W-:Y:S05]  /*23b0*/  @!P1 BRA `(.L_x_30) ;  /* 0x0000000000409947 */ /* 0x000fea0003800000 */
[----:B------:R-:W-:-:S13]  /*23c0*/  ISETP.NE.AND P0, PT, R80, 0x3, PT ;  /* 0x000000035000780c */ /* 0x000fda0003f05270 */
[----:B------:R-:W-:Y:S05]  /*23d0*/  @!P0 BRA `(.L_x_31) ;  /* 0x0000000000048947 */ /* 0x000fea0003800000 */
[----:B------:R-:W-:Y:S01]  /*23e0*/  BPT.TRAP 0x1 ;  /* 0x000000040000795c */ /* 0x000fe20000300000 */
.L_x_31:
[----:B------:R-:W-:Y:S01]  /*23f0*/  UISETP.LT.AND UP0, UPT, UR9, 0x1, UPT ;  /* 0x000000010900788c */ /* 0x000fe2000bf01270 */
[----:B------:R-:W-:-:S03]  /*2400*/  ISETP.GT.U32.AND P0, PT, R4, 0x1, PT ;  /* 0x000000010400780c */ /* 0x000fc60003f04070 */
[----:B------:R-:W-:-:S04]  /*2410*/  USEL UR8, UR9, 0x1, UP0 ;  /* 0x0000000109087887 */ /* 0x000fc80008000000 */
[----:B------:R-:W-:-:S04]  /*2420*/  UIADD3 UR8, UR5, UR9, -UR8 ;  /* 0x0000000905087290 */ /* 0x000fc8000fffe808 */
[----:B------:R-:W-:-:S04]  /*2430*/  UIMAD.WIDE.U32 UR6, UR8, 0x38e38e39, URZ ;  /* 0x38e38e39080678a5 */ /* 0x000fc8000f8e003f */
[----:B------:R-:W-:-:S04]  /*2440*/  USHF.R.U32.HI UR6, URZ, 0x1, UR7 ;  /* 0x000000013f067899 */ /* 0x000fc80008011607 */
[----:B------:R-:W-:-:S04]  /*2450*/  UIMAD UR8, UR6, -0x9, UR8 ;  /* 0xfffffff7060878a4 */ /* 0x000fc8000f8e0208 */
[----:B------:R-:W-:-:S04]  /*2460*/  ULEA UR8, UR8, UR10, 0x3 ;  /* 0x0000000a08087291 */ /* 0x000fc8000f8e183f */
[----:B------:R-:W-:-:S04]  /*2470*/  UIADD3 UR8, UR8, 0x48, URZ ;  /* 0x0000004808087890 */ /* 0x000fc8000fffe03f */
[----:B------:R-:W-:-:S09]  /*2480*/  UPRMT UR8, URZ, 0x654, UR8 ;  /* 0x000006543f087896 */ /* 0x000fd20008000008 */
[----:B------:R-:W-:Y:S01]  /*2490*/  SYNCS.ARRIVE.TRANS64.RED.A1T0 RZ, [UR8], RZ ;  /* 0x000000ffffff79a7 */ /* 0x000fe20008100408 */
[----:B------:R-:W-:Y:S05]  /*24a0*/  @P0 BRA `(.L_x_30) ;  /* 0x0000000000040947 */ /* 0x000fea0003800000 */
[----:B------:R-:W-:Y:S01]  /*24b0*/  BPT.TRAP 0x1 ;  /* 0x000000040000795c */ /* 0x000fe20000300000 */
.L_x_30:
[----:B------:R-:W0:Y:S01]  /*24c0*/  LDC R24, c[0x0][0x288] ;  /* 0x0000a200ff187b82 */ /* 0x000e220000000800 */
[--C-:B------:R-:W-:Y:S01]  /*24d0*/  SHF.R.U32.HI R6, RZ, 0x2, R2.reuse ;  /* 0x00000002ff067819 */ /* 0x100fe20000011602 */
[----:B------:R-:W-:Y:S01]  /*24e0*/  IMAD.SHL.U32 R17, R12, 0x40, RZ ;  /* 0x000000400c117824 */ /* 0x000fe200078e00ff */
[----:B------:R-:W-:Y:S01]  /*24f0*/  SHF.R.U32.HI R9, RZ, 0x7, R2 ;  /* 0x00000007ff097819 */ /* 0x000fe20000011602 */
[----:B------:R-:W-:Y:S01]  /*2500*/  UIADD3 UR5, UR9, UR5, URZ ;  /* 0x0000000509057290 */ /* 0x000fe2000fffe03f */
[----:B------:R-:W-:Y:S01]  /*2510*/  LOP3.LUT R7, R6, 0x7, RZ, 0xc0, !PT ;  /* 0x0000000706077812 */ /* 0x000fe200078ec0ff */
[C---:B------:R-:W-:Y:S01]  /*2520*/  IMAD.SHL.U32 R12, R2.reuse, 0x2, RZ ;  /* 0x00000002020c7824 */ /* 0x040fe200078e00ff */
[----:B------:R-:W-:Y:S01]  /*2530*/  LOP3.LUT R6, R9, 0x1, RZ, 0xc0, !PT ;  /* 0x0000000109067812 */ /* 0x000fe200078ec0ff */
[----:B------:R-:W-:Y:S01]  /*2540*/  UISETP.GT.U32.AND UP0, UPT, UR5, 0x8, UPT ;  /* 0x000000080500788c */ /* 0x000fe2000bf04070 */
[C---:B------:R-:W-:Y:S01]  /*2550*/  LOP3.LUT R13, R2.reuse, 0x3, RZ, 0xc0, !PT ;  /* 0x00000003020d7812 */ /* 0x040fe200078ec0ff */
[----:B------:R-:W-:Y:S01]  /*2560*/  ULDC UR12, c[0x0][0x284] ;  /* 0x0000a100000c7ab9 */ /* 0x000fe20000000800 */
[----:B------:R-:W-:Y:S01]  /*2570*/  LOP3.LUT R8, R2, 0x60, RZ, 0xc0, !PT ;  /* 0x0000006002087812 */ /* 0x000fe200078ec0ff */
[----:B------:R-:W-:Y:S01]  /*2580*/  IMAD.SHL.U32 R26, R6, 0x40, RZ ;  /* 0x00000040061a7824 */ /* 0x000fe200078e00ff */
[----:B------:R-:W-:Y:S01]  /*2590*/  UISETP.LT.U32.AND UP0, UPT, UR9, 0x9, UP0 ;  /* 0x000000090900788c */ /* 0x000fe20008701070 */
[----:B------:R-:W-:Y:S01]  /*25a0*/  SHF.R.S32.HI R32, RZ, 0x1f, R69 ;  /* 0x0000001fff207819 */ /* 0x000fe20000011445 */
[----:B------:R-:W-:Y:S01]  /*25b0*/  UISETP.GE.U32.AND UP1, UPT, UR9, 0x9, UPT ;  /* 0x000000090900788c */ /* 0x000fe2000bf26070 */
[----:B------:R-:W-:Y:S01]  /*25c0*/  SHF.R.U32.HI R8, RZ, 0x1, R8 ;  /* 0x00000001ff087819 */ /* 0x000fe20000011608 */
[----:B------:R-:W-:Y:S01]  /*25d0*/  ULDC.64 UR10, c[0x0][0x5d0] ;  /* 0x00017400000a7ab9 */ /* 0x000fe20000000a00 */
[--C-:B------:R-:W-:Y:S01]  /*25e0*/  LOP3.LUT R9, R26, 0x40, R7.reuse, 0xe2, !PT ;  /* 0x000000401a097812 */ /* 0x100fe200078ee207 */
[----:B------:R-:W-:Y:S01]  /*25f0*/  UIMAD.WIDE.U32 UR6, UR5, 0x38e38e39, URZ ;  /* 0x38e38e39050678a5 */ /* 0x000fe2000f8e003f */
[----:B------:R-:W-:Y:S01]  /*2600*/  IADD3 R25, RZ, -R8, -R7 ;  /* 0x80000008ff197210 */ /* 0x000fe20007ffe807 */
[----:B------:R-:W-:Y:S01]  /*2610*/  USEL UR8, URZ, 0x1, !UP0 ;  /* 0x000000013f087887 */ /* 0x000fe2000c000000 */
[----:B------:R-:W-:Y:S01]  /*2620*/  LOP3.LUT R12, R17, 0x6, R12, 0xf8, !PT ;  /* 0x00000006110c7812 */ /* 0x000fe200078ef80c */
[----:B------:R-:W-:Y:S01]  /*2630*/  USHF.R.U32.HI UR6, URZ, 0x1, UR7 ;  /* 0x000000013f067899 */ /* 0x000fe20008011607 */
[----:B0-----:R-:W-:Y:S01]  /*2640*/  IMAD R26, R13, -0x2, R24 ;  /* 0xfffffffe0d1a7824 */ /* 0x001fe200078e0218 */
[----:B------:R-:W-:Y:S01]  /*2650*/  ISETP.GE.AND P0, PT, R17, R24, PT ;  /* 0x000000181100720c */ /* 0x000fe20003f06270 */
[----:B------:R-:W-:Y:S01]  /*2660*/  IMAD.SHL.U32 R24, R16, 0x80, RZ ;  /* 0x0000008010187824 */ /* 0x000fe200078e00ff */
[----:B------:R-:W-:Y:S01]  /*2670*/  SHF.R.S32.HI R13, RZ, 0x1f, R12 ;  /* 0x0000001fff0d7819 */ /* 0x000fe2000001140c */
[----:B------:R-:W-:Y:S01]  /*2680*/  IMAD R25, R6, -0x40, R25 ;  /* 0xffffffc006197824 */ /* 0x000fe200078e0219 */
[----:B------:R-:W-:Y:S01]  /*2690*/  ULOP3.LUT UR4, UR4, UR8, URZ, 0x3c, !UPT ;  /* 0x0000000804047292 */ /* 0x000fe2000f8e3c3f */
[----:B------:R-:W-:Y:S01]  /*26a0*/  IMAD R6, R32, UR10, RZ ;  /* 0x0000000a20067c24 */ /* 0x000fe2000f8e02ff */
[----:B------:R-:W-:Y:S01]  /*26b0*/  ISETP.GE.OR P0, PT, R24, UR12, P0 ;  /* 0x0000000c18007c0c */ /* 0x000fe20008706670 */
[----:B------:R-:W-:Y:S01]  /*26c0*/  IMAD.WIDE R28, R16, 0x80, RZ ;  /* 0x00000080101c7825 */ /* 0x000fe200078e02ff */
[----:B------:R-:W-:Y:S01]  /*26d0*/  UIMAD UR5, UR6, -0x9, UR5 ;  /* 0xfffffff7060578a4 */ /* 0x000fe2000f8e0205 */
[----:B------:R-:W-:Y:S01]  /*26e0*/  IADD3 R25, -R24, UR12, R25 ;  /* 0x0000000c18197c10 */ /* 0x000fe2000fffe119 */
[----:B------:R-:W-:Y:S01]  /*26f0*/  @UP1 ULOP3.LUT UR4, UR4, 0x1, UR6, 0x78, !UPT ;  /* 0x0000000104041892 */ /* 0x000fe2000f8e7806 */
[C---:B------:R-:W-:Y:S01]  /*2700*/  IMAD R27, R69.reuse, UR11, R6 ;  /* 0x0000000b451b7c24 */ /* 0x040fe2000f8e0206 */
[----:B------:R-:W-:Y:S01]  /*2710*/  LOP3.LUT R33, R28, R9, R8, 0xfe, !PT ;  /* 0x000000091c217212 */ /* 0x000fe200078efe08 */
[----:B------:R-:W-:-:S04]  /*2720*/  IMAD.WIDE.U32 R6, R69, UR10, R12 ;  /* 0x0000000a45067c25 */ /* 0x000fc8000f8e000c */
[----:B------:R-:W-:Y:S02]  /*2730*/  IMAD.IADD R7, R7, 0x1, R27 ;  /* 0x0000000107077824 */ /* 0x000fe400078e021b */
[----:B------:R-:W-:Y:S02]  /*2740*/  IMAD.IADD R26, R26, 0x1, -R17 ;  /* 0x000000011a1a7824 */ /* 0x000fe400078e0a11 */
[----:B------:R-:W-:Y:S01]  /*2750*/  IMAD.MOV.U32 R24, RZ, RZ, -0x1 ;  /* 0xffffffffff187424 */ /* 0x000fe200078e00ff */
[----:B------:R-:W-:Y:S06]  /*2760*/  @P0 BRA `(.L_x_32) ;  /* 0x0000002400940947 */ /* 0x000fec0003800000 */
[----:B------:R-:W0:Y:S01]  /*2770*/  LDC.64 R30, c[0x0][0x5c8] ;  /* 0x00017200ff1e7b82 */ /* 0x000e220000000a00 */
[----:B------:R-:W-:Y:S01]  /*2780*/  ULDC.64 UR6, c[0x0][0x5c0] ;  /* 0x0001700000067ab9 */ /* 0x000fe20000000a00 */
[----:B------:R-:W-:Y:S01]  /*2790*/  BSSY B0, `(.L_x_32) ;  /* 0x0000262000007945 */ /* 0x000fe20003800000 */
[-C--:B0-----:R-:W-:Y:S02]  /*27a0*/  IMAD R8, R29, R30.reuse, RZ ;  /* 0x0000001e1d087224 */ /* 0x081fe400078e02ff */
[----:B------:R-:W-:-:S04]  /*27b0*/  IMAD.WIDE.U32 R6, R33, R30, R6 ;  /* 0x0000001e21067225 */ /* 0x000fc800078e0006 */
[----:B------:R-:W-:Y:S01]  /*27c0*/  IMAD R17, R33, R31, R8 ;  /* 0x0000001f21117224 */ /* 0x000fe200078e0208 */
[----:B------:R-:W-:Y:S02]  /*27d0*/  LEA R9, P0, R30, R6, 0x3 ;  /* 0x000000061e097211 */ /* 0x000fe400078018ff */
[----:B------:R-:W-:Y:S01]  /*27e0*/  IADD3 R8, P1, R6, UR6, RZ ;  /* 0x0000000606087c10 */ /* 0x000fe2000ff3e0ff */
[----:B------:R-:W-:Y:S01]  /*27f0*/  IMAD.IADD R17, R7, 0x1, R17 ;  /* 0x0000000107117824 */ /* 0x000fe200078e0211 */
[----:B------:R-:W-:-:S04]  /*2800*/  IADD3 R6, P2, R9, UR6, RZ ;  /* 0x0000000609067c10 */ /* 0x000fc8000ff5e0ff */
[----:B------:R-:W-:Y:S02]  /*2810*/  LEA.HI.X R7, R30, R17, R31, 0x3, P0 ;  /* 0x000000111e077211 */ /* 0x000fe400000f1c1f */
[----:B----45:R-:W-:Y:S02]  /*2820*/  FSETP.NEU.AND P0, PT, R10, RZ, PT ;  /* 0x000000ff0a00720b */ /* 0x030fe40003f0d000 */
[----:B------:R-:W-:Y:S02]  /*2830*/  IADD3.X R9, R17, UR7, RZ, P1, !PT ;  /* 0x0000000711097c10 */ /* 0x000fe40008ffe4ff */
[----:B------:R-:W-:-:S09]  /*2840*/  IADD3.X R7, R7, UR7, RZ, P2, !PT ;  /* 0x0000000707077c10 */ /* 0x000fd200097fe4ff */
[----:B------:R-:W-:Y:S05]  /*2850*/  @!P0 BRA `(.L_x_33) ;  /* 0x0000001c00148947 */ /* 0x000fea0003800000 */
[----:B------:R-:W-:Y:S01]  /*2860*/  ULDC.64 UR6, c[0x0][0x5b8] ;  /* 0x00016e0000067ab9 */ /* 0x000fe20000000a00 */
[----:B------:R-:W-:Y:S01]  /*2870*/  ISETP.GE.AND P0, PT, R26, 0x1, PT ;  /* 0x000000011a00780c */ /* 0x000fe20003f06270 */
[----:B------:R-:W-:Y:S01]  /*2880*/  IMAD R30, R32, UR6, RZ ;  /* 0x00000006201e7c24 */ /* 0x000fe2000f8e02ff */
[----:B------:R-:W-:Y:S01]  /*2890*/  ULDC.64 UR10, c[0x0][0x5a8] ;  /* 0x00016a00000a7ab9 */ /* 0x000fe20000000a00 */
[----:B------:R-:W-:Y:S01]  /*28a0*/  IMAD.WIDE.U32 R16, R69, UR6, R12 ;  /* 0x0000000645107c25 */ /* 0x000fe2000f8e000c */
[----:B------:R-:W-:Y:S01]  /*28b0*/  ISETP.LT.OR P3, PT, R25, 0x1, !P0 ;  /* 0x000000011900780c */ /* 0x000fe20004761670 */
[----:B------:R-:W-:Y:S02]  /*28c0*/  BSSY B1, `(.L_x_34) ;  /* 0x000000c000017945 */ /* 0x000fe40003800000 */
[----:B------:R-:W-:Y:S01]  /*28d0*/  IMAD R69, R69, UR7, R30 ;  /* 0x0000000745457c24 */ /* 0x000fe2000f8e021e */
[----:B------:R-:W-:Y:S02]  /*28e0*/  ULDC.64 UR6, c[0x0][0x5b0] ;  /* 0x00016c0000067ab9 */ /* 0x000fe40000000a00 */
[----:B------:R-:W-:-:S02]  /*28f0*/  IMAD R27, R29, UR6, RZ ;  /* 0x000000061d1b7c24 */ /* 0x000fc4000f8e02ff */
[----:B------:R-:W-:Y:S02]  /*2900*/  IMAD.IADD R17, R17, 0x1, R69 ;  /* 0x0000000111117824 */ /* 0x000fe400078e0245 */
[C---:B------:R-:W-:Y:S02]  /*2910*/  IMAD R27, R33.reuse, UR7, R27 ;  /* 0x00000007211b7c24 */ /* 0x040fe4000f8e021b */
[----:B------:R-:W-:-:S03]  /*2920*/  IMAD.WIDE.U32 R12, R33, UR6, R16 ;  /* 0x00000006210c7c25 */ /* 0x000fc6000f8e0010 */
[----:B------:R-:W-:-:S04]  /*2930*/  IADD3 R12, P1, R12, UR10, RZ ;  /* 0x0000000a0c0c7c10 */ /* 0x000fc8000ff3e0ff */
[--C-:B------:R-:W-:Y:S02]  /*2940*/  IADD3.X R13, R13, UR11, R27.reuse, P1, !PT ;  /* 0x0000000b0d0d7c10 */ /* 0x100fe40008ffe41b */
[----:B------:R-:W-:Y:S01]  /*2950*/  PRMT R27, RZ, 0x7610, R27 ;  /* 0x00007610ff1b7816 */ /* 0x000fe2000000001b */
[----:B------:R-:W-:Y:S06]  /*2960*/  @P3 BRA `(.L_x_35) ;  /* 0x0000000000043947 */ /* 0x000fec0003800000 */
[----:B------:R0:W5:Y:S02]  /*2970*/  LDG.E.U8 R27, desc[UR16][R12.64] ;  /* 0x000000100c1b7981 */ /* 0x000164000c1e1100 */
.L_x_35:
[----:B------:R-:W-:Y:S05]  /*2980*/  BSYNC B1 ;  /* 0x0000000000017941 */ /* 0x000fea0003800000 */
.L_x_34:
[----:B-----5:R-:W-:Y:S01]  /*2990*/  LOP3.LUT R27, R27, 0xff, RZ, 0xc0, !PT ;  /* 0x000000ff1b1b7812 */ /* 0x020fe200078ec0ff */
[----:B------:R-:W-:Y:S01]  /*29a0*/  BSSY B1, `(.L_x_36) ;  /* 0x000000c000017945 */ /* 0x000fe20003800000 */
[----:B------:R-:W-:Y:S02]  /*29b0*/  ISETP.GE.AND P1, PT, R26, 0x2, PT ;  /* 0x000000021a00780c */ /* 0x000fe40003f26270 */
[----:B------:R-:W-:Y:S02]  /*29c0*/  F2FP.F16.E5M2.UNPACK_B R27, R27 ;  /* 0x0000001bff1b723e */ /* 0x000fe400020004ff */
[----:B------:R-:W-:-:S03]  /*29d0*/  ISETP.LT.OR P2, PT, R25, 0x1, !P1 ;  /* 0x000000011900780c */ /* 0x000fc60004f41670 */
[----:B------:R-:W-:-:S05]  /*29e0*/  HADD2.F32 R27, -RZ, R27.H0_H0 ;  /* 0x2000001bff1b7230 */ /* 0x000fca0000004100 */
[----:B------:R-:W-:Y:S01]  /*29f0*/  FMUL R30, R27, R10 ;  /* 0x0000000a1b1e7220 */ /* 0x000fe20000400000 */
[----:B------:R-:W-:-:S03]  /*2a00*/  PRMT R27, RZ, 0x7610, R27 ;  /* 0x00007610ff1b7816 */ /* 0x000fc6000000001b */
[----:B--2---:R-:W-:-:S05]  /*2a10*/  FFMA R30, R79, R3, R30 ;  /* 0x000000034f1e7223 */ /* 0x004fca000000001e */
[----:B------:R-:W-:-:S05]  /*2a20*/  F2FP.SATFINITE.E5M2.F32.PACK_AB_MERGE_C R31, RZ, R30, RZ ;  /* 0x0000001eff1f723e */ /* 0x000fca00048060ff */
[----:B------:R1:W-:Y:S01]  /*2a30*/  @!P3 STG.E.U8 desc[UR16][R8.64], R31 ;  /* 0x0000001f0800b986 */ /* 0x0003e2000c101110 */
[----:B------:R-:W-:Y:S05]  /*2a40*/  @P2 BRA `(.L_x_37) ;  /* 0x0000000000042947 */ /* 0x000fea0003800000 */
[----:B------:R2:W5:Y:S02]  /*2a50*/  LDG.E.U8 R27, desc[UR16][R12.64+0x1] ;  /* 0x000001100c1b7981 */ /* 0x000564000c1e1100 */
.L_x_37:
[----:B------:R-:W-:Y:S05]  /*2a60*/  BSYNC B1 ;  /* 0x0000000000017941 */ /* 0x000fea0003800000 */
.L_x_36:
[----:B-----5:R-:W-:Y:S01]  /*2a70*/  LOP3.LUT R27, R27, 0xff, RZ, 0xc0, !PT ;  /* 0x000000ff1b1b7812 */ /* 0x020fe200078ec0ff */
[----:B------:R-:W-:Y:S01]  /*2a80*/  BSSY B1, `(.L_x_38) ;  /* 0x0000012000017945 */ /* 0x000fe20003800000 */
[----:B-1----:R-:W-:Y:S02]  /*2a90*/  IADD3 R31, P3, R33, 0x8, RZ ;  /* 0x00000008211f7810 */ /* 0x002fe40007f7e0ff */
[----:B------:R-:W-:Y:S02]  /*2aa0*/  F2FP.F16.E5M2.UNPACK_B R27, R27 ;  /* 0x0000001bff1b723e */ /* 0x000fe400020004ff */
[----:B------:R-:W-:Y:S01]  /*2ab0*/  ISETP.LT.OR P0, PT, R25, 0x9, !P0 ;  /* 0x000000091900780c */ /* 0x000fe20004701670 */
[----:B------:R-:W-:Y:S02]  /*2ac0*/  IMAD.X R28, RZ, RZ, R29, P3 ;  /* 0x000000ffff1c7224 */ /* 0x000fe400018e061d */
[----:B------:R-:W-:Y:S02]  /*2ad0*/  HADD2.F32 R27, -RZ, R27.H0_H0 ;  /* 0x2000001bff1b7230 */ /* 0x000fe40000004100 */
[----:B------:R-:W-:-:S02]  /*2ae0*/  IMAD R28, R28, UR6, RZ ;  /* 0x000000061c1c7c24 */ /* 0x000fc4000f8e02ff */
[----:B------:R-:W-:-:S04]  /*2af0*/  IMAD.WIDE.U32 R16, R31, UR6, R16 ;  /* 0x000000061f107c25 */ /* 0x000fc8000f8e0010 */
[----:B------:R-:W-:Y:S01]  /*2b00*/  FMUL R27, R27, R10 ;  /* 0x0000000a1b1b7220 */ /* 0x000fe20000400000 */
[----:B------:R-:W-:-:S03]  /*2b10*/  IMAD R31, R31, UR7, R28 ;  /* 0x000000071f1f7c24 */ /* 0x000fc6000f8e021c */
[----:B------:R-:W-:Y:S01]  /*2b20*/  FFMA R27, R78, R3, R27 ;  /* 0x000000034e1b7223 */ /* 0x000fe2000000001b */
[----:B------:R-:W-:-:S04]  /*2b30*/  IADD3 R16, P3, R16, UR10, RZ ;  /* 0x0000000a10107c10 */ /* 0x000fc8000ff7e0ff */
[----:B------:R-:W-:Y:S02]  /*2b40*/  F2FP.SATFINITE.E5M2.F32.PACK_AB_MERGE_C R29, RZ, R27, RZ ;  /* 0x0000001bff1d723e */ /* 0x000fe400048060ff */
[----:B------:R-:W-:Y:S02]  /*2b50*/  IADD3.X R17, R17, UR11, R31, P3, !PT ;  /* 0x0000000b11117c10 */ /* 0x000fe40009ffe41f */
[----:B------:R-:W-:Y:S01]  /*2b60*/  PRMT R27, RZ, 0x7610, R27 ;  /* 0x00007610ff1b7816 */ /* 0x000fe2000000001b */
[----:B------:R1:W-:Y:S01]  /*2b70*/  @!P2 STG.E.U8 desc[UR16][R8.64+0x1], R29 ;  /* 0x0000011d0800a986 */ /* 0x0003e2000c101110 */
[----:B------:R-:W-:Y:S05]  /*2b80*/  @P0 BRA `(.L_x_39) ;  /* 0x0000000000040947 */ /* 0x000fea0003800000 */
[----:B------:R3:W5:Y:S02]  /*2b90*/  LDG.E.U8 R27, desc[UR16][R16.64] ;  /* 0x00000010101b7981 */ /* 0x000764000c1e1100 */
.L_x_39:
[----:B------:R-:W-:Y:S05]  /*2ba0*/  BSYNC B1 ;  /* 0x0000000000017941 */ /* 0x000fea0003800000 */
.L_x_38:
[----:B-----5:R-:W-:Y:S01]  /*2bb0*/  LOP3.LUT R27, R27, 0xff, RZ, 0xc0, !PT ;  /* 0x000000ff1b1b7812 */ /* 0x020fe200078ec0ff */
[----:B------:R-:W-:Y:S01]  /*2bc0*/  BSSY B1, `(.L_x_40) ;  /* 0x000000b000017945 */ /* 0x000fe20003800000 */
[----:B------:R-:W-:Y:S02]  /*2bd0*/  ISETP.LT.OR P1, PT, R25, 0x9, !P1 ;  /* 0x000000091900780c */ /* 0x000fe40004f21670 */
[----:B------:R-:W-:-:S05]  /*2be0*/  F2FP.F16.E5M2.UNPACK_B R27, R27 ;  /* 0x0000001bff1b723e */ /* 0x000fca00020004ff */
[----:B------:R-:W-:-:S05]  /*2bf0*/  HADD2.F32 R27, -RZ, R27.H0_H0 ;  /* 0x2000001bff1b7230 */ /* 0x000fca0000004100 */
[----:B------:R-:W-:Y:S01]  /*2c00*/  FMUL R28, R27, R10 ;  /* 0x0000000a1b1c7220 */ /* 0x000fe20000400000 */
[----:B------:R-:W-:-:S03]  /*2c10*/  PRMT R27, RZ, 0x7610, R27 ;  /* 0x00007610ff1b7816 */ /* 0x000fc6000000001b */
[----:B------:R-:W-:-:S05]  /*2c20*/  FFMA R28, R77, R3, R28 ;  /* 0x000000034d1c7223 */ /* 0x000fca000000001c */
[----:B-1----:R-:W-:-:S05]  /*2c30*/  F2FP.SATFINITE.E5M2.F32.PACK_AB_MERGE_C R29, RZ, R28, RZ ;  /* 0x0000001cff1d723e */ /* 0x002fca00048060ff */
[----:B------:R1:W-:Y:S01]  /*2c40*/  @!P0 STG.E.U8 desc[UR16][R6.64], R29 ;  /* 0x0000001d06008986 */ /* 0x0003e2000c101110 */
[----:B------:R-:W-:Y:S05]  /*2c50*/  @P1 BRA `(.L_x_41) ;  /* 0x0000000000041947 */ /* 0x000fea0003800000 */
[----:B------:R4:W5:Y:S02]  /*2c60*/  LDG.E.U8 R27, desc[UR16][R16.64+0x1] ;  /* 0x00000110101b7981 */ /* 0x000964000c1e1100 */
.L_x_41:
[----:B------:R-:W-:Y:S05]  /*2c70*/  BSYNC B1 ;  /* 0x0000000000017941 */ /* 0x000fea0003800000 */
.L_x_40:
[----:B-----5:R-:W-:Y:S01]  /*2c80*/  LOP3.LUT R27, R27, 0xff, RZ, 0xc0, !PT ;  /* 0x000000ff1b1b7812 */ /* 0x020fe200078ec0ff */
[----:B------:R-:W-:Y:S01]  /*2c90*/  BSSY B1, `(.L_x_42) ;  /* 0x000000c000017945 */ /* 0x000fe20003800000 */
[----:B------:R-:W-:Y:S02]  /*2ca0*/  ISETP.GE.AND P0, PT, R26, 0x9, PT ;  /* 0x000000091a00780c */ /* 0x000fe40003f06270 */
[----:B------:R-:W-:Y:S02]  /*2cb0*/  F2FP.F16.E5M2.UNPACK_B R27, R27 ;  /* 0x0000001bff1b723e */ /* 0x000fe400020004ff */
[----:B------:R-:W-:-:S03]  /*2cc0*/  ISETP.LT.OR P2, PT, R25, 0x1, !P0 ;  /* 0x000000011900780c */ /* 0x000fc60004741670 */
[----:B------:R-:W-:-:S05]  /*2cd0*/  HADD2.F32 R27, -RZ, R27.H0_H0 ;  /* 0x2000001bff1b7230 */ /* 0x000fca0000004100 */
[----:B------:R-:W-:-:S04]  /*2ce0*/  FMUL R27, R27, R10 ;  /* 0x0000000a1b1b7220 */ /* 0x000fc80000400000 */
[----:B------:R-:W-:-:S05]  /*2cf0*/  FFMA R27, R76, R3, R27 ;  /* 0x000000034c1b7223 */ /* 0x000fca000000001b */
[----:B-1----:R-:W-:Y:S02]  /*2d00*/  F2FP.SATFINITE.E5M2.F32.PACK_AB_MERGE_C R29, RZ, R27, RZ ;  /* 0x0000001bff1d723e */ /* 0x002fe400048060ff */
[----:B------:R-:W-:-:S03]  /*2d10*/  PRMT R27, RZ, 0x7610, R27 ;  /* 0x00007610ff1b7816 */ /* 0x000fc6000000001b */
[----:B------:R1:W-:Y:S01]  /*2d20*/  @!P1 STG.E.U8 desc[UR16][R6.64+0x1], R29 ;  /* 0x0000011d06009986 */ /* 0x0003e2000c101110 */
[----:B------:R-:W-:Y:S05]  /*2d30*/  @P2 BRA `(.L_x_43) ;  /* 0x0000000000042947 */ /* 0x000fea0003800000 */
[----:B------:R0:W5:Y:S02]  /*2d40*/  LDG.E.U8 R27, desc[UR16][R12.64+0x8] ;  /* 0x000008100c1b7981 */ /* 0x000164000c1e1100 */
.L_x_43:
[----:B------:R-:W-:Y:S05]  /*2d50*/  BSYNC B1 ;  /* 0x0000000000017941 */ /* 0x000fea0003800000 */
.L_x_42:
        /* <DEDUP_REMOVED lines=13> */
.L_x_45:
[----:B------:R-:W-:Y:S05]  /*2e30*/  BSYNC B1 ;  /* 0x0000000000017941 */ /* 0x000fea0003800000 */
.L_x_44:
[----:B-----5:R-:W-:Y:S01]  /*2e40*/  LOP3.LUT R27, R27, 0xff, RZ, 0xc0, !PT ;  /* 0x000000ff1b1b7812 */ /* 0x020fe200078ec0ff */
[----:B------:R-:W-:Y:S01]  /*2e50*/  BSSY B1, `(.L_x_46) ;  /* 0x000000b000017945 */ /* 0x000fe20003800000 */
[----:B------:R-:W-:Y:S02]  /*2e60*/  ISETP.LT.OR P0, PT, R25, 0x9, !P0 ;  /* 0x000000091900780c */ /* 0x000fe40004701670 */
[----:B------:R-:W-:-:S05]  /*2e70*/  F2FP.F16.E5M2.UNPACK_B R27, R27 ;  /* 0x0000001bff1b723e */ /* 0x000fca00020004ff */
        /* <DEDUP_REMOVED lines=8> */
.L_x_47:
[----:B------:R-:W-:Y:S05]  /*2f00*/  BSYNC B1 ;  /* 0x0000000000017941 */ /* 0x000fea0003800000 */
.L_x_46:
        /* <DEDUP_REMOVED lines=12> */
.L_x_49:
[----:B------:R-:W-:Y:S05]  /*2fd0*/  BSYNC B1 ;  /* 0x0000000000017941 */ /* 0x000fea0003800000 */
.L_x_48:
        /* <DEDUP_REMOVED lines=13> */
.L_x_51:
[----:B------:R-:W-:Y:S05]  /*30b0*/  BSYNC B1 ;  /* 0x0000000000017941 */ /* 0x000fea0003800000 */
.L_x_50:
        /* <DEDUP_REMOVED lines=13> */
.L_x_53:
[----:B------:R-:W-:Y:S05]  /*3190*/  BSYNC B1 ;  /* 0x0000000000017941 */ /* 0x000fea0003800000 */
.L_x_52:
        /* <DEDUP_REMOVED lines=12> */
.L_x_55:
[----:B------:R-:W-:Y:S05]  /*3260*/  BSYNC B1 ;  /* 0x0000000000017941 */ /* 0x000fea0003800000 */
.L_x_54:
        /* <DEDUP_REMOVED lines=12> */
.L_x_57:
[----:B------:R-:W-:Y:S05]  /*3330*/  BSYNC B1 ;  /* 0x0000000000017941 */ /* 0x000fea0003800000 */
.L_x_56:
        /* <DEDUP_REMOVED lines=13> */
.L_x_59:
[----:B------:R-:W-:Y:S05]  /*3410*/  BSYNC B1 ;  /* 0x0000000000017941 */ /* 0x000fea0003800000 */
.L_x_58:
        /* <DEDUP_REMOVED lines=13> */
.L_x_61:
[----:B------:R-:W-:Y:S05]  /*34f0*/  BSYNC B1 ;  /* 0x0000000000017941 */ /* 0x000fea0003800000 */
.L_x_60:
        /* <DEDUP_REMOVED lines=12> */
.L_x_63:
[----:B------:R-:W-:Y:S05]  /*35c0*/  BSYNC B1 ;  /* 0x0000000000017941 */ /* 0x000fea0003800000 */
.L_x_62:
        /* <DEDUP_REMOVED lines=12> */
.L_x_65:
[----:B------:R-:W-:Y:S05]  /*3690*/  BSYNC B1 ;  /* 0x0000000000017941 */ /* 0x000fea0003800000 */
.L_x_64:
        /* <DEDUP_REMOVED lines=13> */
.L_x_67:
[----:B------:R-:W-:Y:S05]  /*3770*/  BSYNC B1 ;  /* 0x0000000000017941 */ /* 0x000fea0003800000 */
.L_x_66:
        /* <DEDUP_REMOVED lines=13> */
.L_x_69:
[----:B------:R-:W-:Y:S05]  /*3850*/  BSYNC B1 ;  /* 0x0000000000017941 */ /* 0x000fea0003800000 */
.L_x_68:
        /* <DEDUP_REMOVED lines=12> */
.L_x_71:
[----:B------:R-:W-:Y:S05]  /*3920*/  BSYNC B1 ;  /* 0x0000000000017941 */ /* 0x000fea0003800000 */
.L_x_70:
        /* <DEDUP_REMOVED lines=12> */
.L_x_73:
[----:B------:R-:W-:Y:S05]  /*39f0*/  BSYNC B1 ;  /* 0x0000000000017941 */ /* 0x000fea0003800000 */
.L_x_72:
        /* <DEDUP_REMOVED lines=13> */
.L_x_75:
[----:B------:R-:W-:Y:S05]  /*3ad0*/  BSYNC B1 ;  /* 0x0000000000017941 */ /* 0x000fea0003800000 */
.L_x_74:
        /* <DEDUP_REMOVED lines=13> */
.L_x_77:
[----:B------:R-:W-:Y:S05]  /*3bb0*/  BSYNC B1 ;  /* 0x0000000000017941 */ /* 0x000fea0003800000 */
.L_x_76:
        /* <DEDUP_REMOVED lines=12> */
.L_x_79:
[----:B------:R-:W-:Y:S05]  /*3c80*/  BSYNC B1 ;  /* 0x0000000000017941 */ /* 0x000fea0003800000 */
.L_x_78:
[----:B-----5:R-:W-:Y:S01]  /*3c90*/  LOP3.LUT R27, R27, 0xff, RZ, 0xc0, !PT ;  /* 0x000000ff1b1b7812 */ /* 0x020fe200078ec0ff */
[----:B------:R-:W-:Y:S01]  /*3ca0*/  BSSY B1, `(.L_x_80) ;  /* 0x000000b000017945 */ /* 0x000fe20003800000 */
[----:B------:R-:W-:Y:S02]  /*3cb0*/  ISETP.LT.OR P1, PT, R25, 0x9, !P1 ;  /* 0x000000091900780c */ /* 0x000fe40004f21670 */
[----:B------:R-:W-:-:S05]  /*3cc0*/  F2FP.F16.E5M2.UNPACK_B R27, R27 ;  /* 0x0000001bff1b723e */ /* 0x000fca00020004ff */
[----:B------:R-:W-:-:S05]  /*3cd0*/  HADD2.F32 R27, -RZ, R27.H0_H0 ;  /* 0x2000001bff1b7230 */ /* 0x000fca0000004100 */
[----:B------:R-:W-:-:S04]  /*3ce0*/  FMUL R28, R27, R10 ;  /* 0x0000000a1b1c7220 */ /* 0x000fc80000400000 */
[----:B------:R-:W-:Y:S01]  /*3cf0*/  FFMA R28, R23, R3, R28 ;  /* 0x00000003171c7223 */ /* 0x000fe2000000001c */
[----:B------:R-:W-:-:S04]  /*3d00*/  PRMT R23, RZ, 0x7610, R23 ;  /* 0x00007610ff177816 */ /* 0x000fc80000000017 */
[----:B------:R-:W-:-:S05]  /*3d10*/  F2FP.SATFINITE.E5M2.F32.PACK_AB_MERGE_C R27, RZ, R28, RZ ;  /* 0x0000001cff1b723e */ /* 0x000fca00048060ff */
[----:B------:R0:W-:Y:S01]  /*3d20*/  @!P0 STG.E.U8 desc[UR16][R6.64+0x28], R27 ;  /* 0x0000281b06008986 */ /* 0x0001e2000c101110 */
[----:B------:R-:W-:Y:S05]  /*3d30*/  @P1 BRA `(.L_x_81) ;  /* 0x0000000000041947 */ /* 0x000fea0003800000 */
[----:B------:R0:W5:Y:S02]  /*3d40*/  LDG.E.U8 R23, desc[UR16][R16.64+0x29] ;  /* 0x0000291010177981 */ /* 0x000164000c1e1100 */
.L_x_81:
[----:B------:R-:W-:Y:S05]  /*3d50*/  BSYNC B1 ;  /* 0x0000000000017941 */ /* 0x000fea0003800000 */
.L_x_80:
        /* <DEDUP_REMOVED lines=8> */
[----:B0-----:R-:W-:Y:S02]  /*3de0*/  F2FP.SATFINITE.E5M2.F32.PACK_AB_MERGE_C R27, RZ, R23, RZ ;  /* 0x00000017ff1b723e */ /* 0x001fe400048060ff */
[----:B------:R-:W-:-:S03]  /*3df0*/  PRMT R23, RZ, 0x7610, R23 ;  /* 0x00007610ff177816 */ /* 0x000fc60000000017 */
[----:B------:R0:W-:Y:S01]  /*3e00*/  @!P1 STG.E.U8 desc[UR16][R6.64+0x29], R27 ;  /* 0x0000291b06009986 */ /* 0x0001e2000c101110 */
[----:B------:R-:W-:Y:S05]  /*3e10*/  @P2 BRA `(.L_x_83) ;  /* 0x0000000000042947 */ /* 0x000fea0003800000 */
[----:B------:R0:W5:Y:S02]  /*3e20*/  LDG.E.U8 R23, desc[UR16][R12.64+0x30] ;  /* 0x000030100c177981 */ /* 0x000164000c1e1100 */
.L_x_83:
[----:B------:R-:W-:Y:S05]  /*3e30*/  BSYNC B1 ;  /* 0x0000000000017941 */ /* 0x000fea0003800000 */
.L_x_82:
[----:B-----5:R-:W-:Y:S01]  /*3e40*/  LOP3.LUT R23, R23, 0xff, RZ, 0xc0, !PT ;  /* 0x000000ff17177812 */ /* 0x020fe200078ec0ff */
[----:B------:R-:W-:Y:S01]  /*3e50*/  BSSY B1, `(.L_x_84) ;  /* 0x000000c000017945 */ /* 0x000fe20003800000 */
[----:B------:R-:W-:Y:S02]  /*3e60*/  ISETP.GE.AND P1, PT, R26, 0x32, PT ;  /* 0x000000321a00780c */ /* 0x000fe40003f26270 */
[----:B------:R-:W-:Y:S02]  /*3e70*/  F2FP.F16.E5M2.UNPACK_B R23, R23 ;  /* 0x00000017ff17723e */ /* 0x000fe400020004ff */
[----:B------:R-:W-:-:S03]  /*3e80*/  ISETP.LT.OR P3, PT, R25, 0x1, !P1 ;  /* 0x000000011900780c */ /* 0x000fc60004f61670 */
        /* <DEDUP_REMOVED lines=8> */
.L_x_85:
[----:B------:R-:W-:Y:S05]  /*3f10*/  BSYNC B1 ;  /* 0x0000000000017941 */ /* 0x000fea0003800000 */
.L_x_84:
[----:B-----5:R-:W-:Y:S01]  /*3f20*/  LOP3.LUT R21, R21, 0xff, RZ, 0xc0, !PT ;  /* 0x000000ff15157812 */ /* 0x020fe200078ec0ff */
[----:B------:R-:W-:Y:S01]  /*3f30*/  BSSY B1, `(.L_x_86) ;  /* 0x000000b000017945 */ /* 0x000fe20003800000 */
[----:B------:R-:W-:Y:S02]  /*3f40*/  ISETP.LT.OR P0, PT, R25, 0x9, !P0 ;  /* 0x000000091900780c */ /* 0x000fe40004701670 */
[----:B------:R-:W-:-:S05]  /*3f50*/  F2FP.F16.E5M2.UNPACK_B R21, R21 ;  /* 0x00000015ff15723e */ /* 0x000fca00020004ff */
        /* <DEDUP_REMOVED lines=8> */
.L_x_87:
[----:B------:R-:W-:Y:S05]  /*3fe0*/  BSYNC B1 ;  /* 0x0000000000017941 */ /* 0x000fea0003800000 */
.L_x_86:
        /* <DEDUP_REMOVED lines=12> */
.L_x_89:
[----:B------:R-:W-:Y:S05]  /*40b0*/  BSYNC B1 ;  /* 0x0000000000017941 */ /* 0x000fea0003800000 */
.L_x_88:
        /* <DEDUP_REMOVED lines=13> */
.L_x_91:
[----:B------:R-:W-:Y:S05]  /*4190*/  BSYNC B1 ;  /* 0x0000000000017941 */ /* 0x000fea0003800000 */
.L_x_90:
        /* <DEDUP_REMOVED lines=13> */
.L_x_93:
[----:B------:R-:W-:Y:S05]  /*4270*/  BSYNC B1 ;  /* 0x0000000000017941 */ /* 0x000fea0003800000 */
.L_x_92:
[----:B-----5:R-:W-:Y:S01]  /*4280*/  LOP3.LUT R15, R15, 0xff, RZ, 0xc0, !PT ;  /* 0x000000ff0f0f7812 */ /* 0x020fe200078ec0ff */
[----:B------:R-:W-:Y:S01]  /*4290*/  BSSY B1, `(.L_x_94) ;  /* 0x000000b000017945 */ /* 0x000fe20003800000 */
[----:B------:R-:W-:Y:S02]  /*42a0*/  ISETP.LT.OR P0, PT, R25, 0x9, !P0 ;  /* 0x000000091900780c */ /* 0x000fe40004701670 */
[----:B------:R-:W-:Y:S02]  /*42b0*/  F2FP.F16.E5M2.UNPACK_B R15, R15 ;  /* 0x0000000fff0f723e */ /* 0x000fe400020004ff */
[----:B0-2---:R-:W-:-:S03]  /*42c0*/  PRMT R12, RZ, 0x7610, R12 ;  /* 0x00007610ff0c7816 */ /* 0x005fc6000000000c */
[----:B------:R-:W-:-:S05]  /*42d0*/  HADD2.F32 R15, -RZ, R15.H0_H0 ;  /* 0x2000000fff0f7230 */ /* 0x000fca0000004100 */
[----:B------:R-:W-:-:S04]  /*42e0*/  FMUL R15, R15, R10 ;  /* 0x0000000a0f0f7220 */ /* 0x000fc80000400000 */
[----:B------:R-:W-:-:S05]  /*42f0*/  FFMA R15, R18, R3, R15 ;  /* 0x00000003120f7223 */ /* 0x000fca000000000f */
[----:B------:R-:W-:-:S05]  /*4300*/  F2FP.SATFINITE.E5M2.F32.PACK_AB_MERGE_C R15, RZ, R15, RZ ;  /* 0x0000000fff0f723e */ /* 0x000fca00048060ff */
[----:B------:R0:W-:Y:S01]  /*4310*/  @!P3 STG.E.U8 desc[UR16][R8.64+0x39], R15 ;  /* 0x0000390f0800b986 */ /* 0x0001e2000c101110 */
[----:B------:R-:W-:Y:S05]  /*4320*/  @P0 BRA `(.L_x_95) ;  /* 0x0000000000040947 */ /* 0x000fea0003800000 */
[----:B------:R2:W5:Y:S02]  /*4330*/  LDG.E.U8 R12, desc[UR16][R16.64+0x38] ;  /* 0x00003810100c7981 */ /* 0x000564000c1e1100 */
.L_x_95:
[----:B------:R-:W-:Y:S05]  /*4340*/  BSYNC B1 ;  /* 0x0000000000017941 */ /* 0x000fea0003800000 */
.L_x_94:
[----:B-----5:R-:W-:Y:S01]  /*4350*/  LOP3.LUT R12, R12, 0xff, RZ, 0xc0, !PT ;  /* 0x000000ff0c0c7812 */ /* 0x020fe200078ec0ff */
[----:B------:R-:W-:Y:S01]  /*4360*/  BSSY B1, `(.L_x_96) ;  /* 0x000000b000017945 */ /* 0x000fe20003800000 */
[----:B------:R-:W-:Y:S02]  /*4370*/  ISETP.LT.OR P1, PT, R25, 0x9, !P1 ;  /* 0x000000091900780c */ /* 0x000fe40004f21670 */
[----:B------:R-:W-:-:S05]  /*4380*/  F2FP.F16.E5M2.UNPACK_B R12, R12 ;  /* 0x0000000cff0c723e */ /* 0x000fca00020004ff */
[----:B01----:R-:W-:-:S05]  /*4390*/  HADD2.F32 R9, -RZ, R12.H0_H0 ;  /* 0x2000000cff097230 */ /* 0x003fca0000004100 */
[----:B------:R-:W-:-:S04]  /*43a0*/  FMUL R8, R9, R10 ;  /* 0x0000000a09087220 */ /* 0x000fc80000400000 */
[----:B------:R-:W-:-:S05]  /*43b0*/  FFMA R8, R11, R3, R8 ;  /* 0x000000030b087223 */ /* 0x000fca0000000008 */
[----:B------:R-:W-:Y:S02]  /*43c0*/  F2FP.SATFINITE.E5M2.F32.PACK_AB_MERGE_C R9, RZ, R8, RZ ;  /* 0x00000008ff09723e */ /* 0x000fe400048060ff */
[----:B------:R-:W-:-:S03]  /*43d0*/  PRMT R8, RZ, 0x7610, R8 ;  /* 0x00007610ff087816 */ /* 0x000fc60000000008 */
[----:B------:R0:W-:Y:S01]  /*43e0*/  @!P0 STG.E.U8 desc[UR16][R6.64+0x38], R9 ;  /* 0x0000380906008986 */ /* 0x0001e2000c101110 */
[----:B------:R-:W-:Y:S05]  /*43f0*/  @P1 BRA `(.L_x_97) ;  /* 0x0000000000041947 */ /* 0x000fea0003800000 */
[----:B------:R1:W5:Y:S02]  /*4400*/  LDG.E.U8 R8, desc[UR16][R16.64+0x39] ;  /* 0x0000391010087981 */ /* 0x000364000c1e1100 */
.L_x_97:
[----:B------:R-:W-:Y:S05]  /*4410*/  BSYNC B1 ;  /* 0x0000000000017941 */ /* 0x000fea0003800000 */
.L_x_96:
[----:B------:R-:W-:Y:S05]  /*4420*/  @P1 BRA `(.L_x_98) ;  /* 0x0000000800601947 */ /* 0x000fea0003800000 */
[----:B-----5:R-:W-:-:S04]  /*4430*/  LOP3.LUT R8, R8, 0xff, RZ, 0xc0, !PT ;  /* 0x000000ff08087812 */ /* 0x020fc800078ec0ff */
[----:B------:R-:W-:-:S05]  /*4440*/  F2FP.F16.E5M2.UNPACK_B R8, R8 ;  /* 0x00000008ff08723e */ /* 0x000fca00020004ff */
[----:B0-----:R-:W-:-:S05]  /*4450*/  HADD2.F32 R9, -RZ, R8.H0_H0 ;  /* 0x20000008ff097230 */ /* 0x001fca0000004100 */
[----:B------:R-:W-:-:S04]  /*4460*/  FMUL R9, R9, R10 ;  /* 0x0000000a09097220 */ /* 0x000fc80000400000 */
[----:B------:R-:W-:-:S05]  /*4470*/  FFMA R9, R14, R3, R9 ;  /* 0x000000030e097223 */ /* 0x000fca0000000009 */
[----:B------:R-:W-:-:S05]  /*4480*/  F2FP.SATFINITE.E5M2.F32.PACK_AB_MERGE_C R9, RZ, R9, RZ ;  /* 0x00000009ff09723e */ /* 0x000fca00048060ff */
[----:B------:R0:W-:Y:S01]  /*4490*/  STG.E.U8 desc[UR16][R6.64+0x39], R9 ;  /* 0x0000390906007986 */ /* 0x0001e2000c101110 */
[----:B------:R-:W-:Y:S05]  /*44a0*/  BRA `(.L_x_98) ;  /* 0x0000000800407947 */ /* 0x000fea0003800000 */
.L_x_33:
[C---:B------:R-:W-:Y:S01]  /*44b0*/  ISETP.GE.AND P3, PT, R26.reuse, 0x1, PT ;  /* 0x000000011a00780c */ /* 0x040fe20003f66270 */
[-C--:B--2---:R-:W-:Y:S01]  /*44c0*/  FMUL R79, R79, R3.reuse ;  /* 0x000000034f4f7220 */ /* 0x084fe20000400000 */
[----:B------:R-:W-:Y:S01]  /*44d0*/  ISETP.GE.AND P0, PT, R26, 0x2, PT ;  /* 0x000000021a00780c */ /* 0x000fe20003f06270 */
[-C--:B------:R-:W-:Y:S01]  /*44e0*/  FMUL R78, R78, R3.reuse ;  /* 0x000000034e4e7220 */ /* 0x080fe20000400000 */
[----:B------:R-:W-:Y:S01]  /*44f0*/  ISETP.LT.OR P1, PT, R25, 0x1, !P3 ;  /* 0x000000011900780c */ /* 0x000fe20005f21670 */
[-C--:B------:R-:W-:Y:S01]  /*4500*/  FMUL R77, R77, R3.reuse ;  /* 0x000000034d4d7220 */ /* 0x080fe20000400000 */
[C---:B------:R-:W-:Y:S01]  /*4510*/  ISETP.LT.OR P2, PT, R25.reuse, 0x1, !P0 ;  /* 0x000000011900780c */ /* 0x040fe20004741670 */
[-C--:B------:R-:W-:Y:S01]  /*4520*/  FMUL R76, R76, R3.reuse ;  /* 0x000000034c4c7220 */ /* 0x080fe20000400000 */
[----:B------:R-:W-:Y:S01]  /*4530*/  ISETP.LT.OR P3, PT, R25, 0x9, !P3 ;  /* 0x000000091900780c */ /* 0x000fe20005f61670 */
[----:B------:R-:W-:Y:S01]  /*4540*/  FMUL R75, R75, R3 ;  /* 0x000000034b4b7220 */ /* 0x000fe20000400000 */
[----:B------:R-:W-:Y:S01]  /*4550*/  F2FP.SATFINITE.E5M2.F32.PACK_AB_MERGE_C R79, RZ, R79, RZ ;  /* 0x0000004fff4f723e */ /* 0x000fe200048060ff */
[-C--:B------:R-:W-:Y:S01]  /*4560*/  FMUL R74, R74, R3.reuse ;  /* 0x000000034a4a7220 */ /* 0x080fe20000400000 */
[----:B------:R-:W-:Y:S01]  /*4570*/  F2FP.SATFINITE.E5M2.F32.PACK_AB_MERGE_C R13, RZ, R78, RZ ;  /* 0x0000004eff0d723e */ /* 0x000fe200048060ff */
[----:B------:R-:W-:Y:S01]  /*4580*/  FMUL R73, R73, R3 ;  /* 0x0000000349497220 */ /* 0x000fe20000400000 */
[----:B------:R-:W-:Y:S01]  /*4590*/  F2FP.SATFINITE.E5M2.F32.PACK_AB_MERGE_C R77, RZ, R77, RZ ;  /* 0x0000004dff4d723e */ /* 0x000fe200048060ff */
[-C--:B------:R-:W-:Y:S01]  /*45a0*/  FMUL R72, R72, R3.reuse ;  /* 0x0000000348487220 */ /* 0x080fe20000400000 */
[----:B------:R-:W-:Y:S01]  /*45b0*/  ISETP.LT.OR P0, PT, R25, 0x9, !P0 ;  /* 0x000000091900780c */ /* 0x000fe20004701670 */
[----:B------:R-:W-:Y:S01]  /*45c0*/  @!P1 STG.E.U8 desc[UR16][R8.64], R79 ;  /* 0x0000004f08009986 */ /* 0x000fe2000c101110 */
[C---:B------:R-:W-:Y:S01]  /*45d0*/  ISETP.GE.AND P1, PT, R26.reuse, 0x9, PT ;  /* 0x000000091a00780c */ /* 0x040fe20003f26270 */
[----:B------:R-:W-:Y:S01]  /*45e0*/  FMUL R71, R71, R3 ;  /* 0x0000000347477220 */ /* 0x000fe20000400000 */
[----:B------:R-:W-:Y:S01]  /*45f0*/  F2FP.SATFINITE.E5M2.F32.PACK_AB_MERGE_C R75, RZ, R75, RZ ;  /* 0x0000004bff4b723e */ /* 0x000fe200048060ff */
[----:B------:R0:W-:Y:S01]  /*4600*/  @!P2 STG.E.U8 desc[UR16][R8.64+0x1], R13 ;  /* 0x0000010d0800a986 */ /* 0x0001e2000c101110 */
[----:B------:R-:W-:Y:S01]  /*4610*/  ISETP.GE.AND P2, PT, R26, 0xa, PT ;  /* 0x0000000a1a00780c */ /* 0x000fe20003f46270 */
[-C--:B------:R-:W-:Y:S01]  /*4620*/  FMUL R70, R70, R3.reuse ;  /* 0x0000000346467220 */ /* 0x080fe20000400000 */
[----:B------:R-:W-:Y:S01]  /*4630*/  F2FP.SATFINITE.E5M2.F32.PACK_AB_MERGE_C R17, RZ, R74, RZ ;  /* 0x0000004aff11723e */ /* 0x000fe200048060ff */
[----:B------:R-:W-:Y:S01]  /*4640*/  @!P3 STG.E.U8 desc[UR16][R6.64], R77 ;  /* 0x0000004d0600b986 */ /* 0x000fe2000c101110 */
[C---:B------:R-:W-:Y:S01]  /*4650*/  ISETP.LT.OR P3, PT, R25.reuse, 0x1, !P1 ;  /* 0x000000011900780c */ /* 0x040fe20004f61670 */
[-C--:B------:R-:W-:Y:S01]  /*4660*/  FMUL R68, R68, R3.reuse ;  /* 0x0000000344447220 */ /* 0x080fe20000400000 */
[----:B------:R-:W-:Y:S01]  /*4670*/  ISETP.LT.OR P5, PT, R25, 0x1, !P2 ;  /* 0x000000011900780c */ /* 0x000fe200057a1670 */
[-C--:B------:R-:W-:Y:S01]  /*4680*/  FMUL R67, R67, R3.reuse ;  /* 0x0000000343437220 */ /* 0x080fe20000400000 */
[----:B------:R-:W-:Y:S01]  /*4690*/  ISETP.LT.OR P1, PT, R25, 0x9, !P1 ;  /* 0x000000091900780c */ /* 0x000fe20004f21670 */
[----:B------:R-:W-:Y:S01]  /*46a0*/  FMUL R65, R65, R3 ;  /* 0x0000000341417220 */ /* 0x000fe20000400000 */
[----:B------:R-:W-:Y:S01]  /*46b0*/  F2FP.SATFINITE.E5M2.F32.PACK_AB_MERGE_C R73, RZ, R73, RZ ;  /* 0x00000049ff49723e */ /* 0x000fe200048060ff */
[-C--:B------:R-:W-:Y:S01]  /*46c0*/  FMUL R66, R66, R3.reuse ;  /* 0x0000000342427220 */ /* 0x080fe20000400000 */
[----:B0-----:R-:W-:Y:S01]  /*46d0*/  F2FP.SATFINITE.E5M2.F32.PACK_AB_MERGE_C R13, RZ, R76, RZ ;  /* 0x0000004cff0d723e */ /* 0x001fe200048060ff */
[-C--:B------:R-:W-:Y:S01]  /*46e0*/  FMUL R64, R64, R3.reuse ;  /* 0x0000000340407220 */ /* 0x080fe20000400000 */
[----:B------:R-:W-:Y:S01]  /*46f0*/  ISETP.LT.OR P2, PT, R25, 0x9, !P2 ;  /* 0x000000091900780c */ /* 0x000fe20005741670 */
[-C--:B------:R-:W-:Y:S01]  /*4700*/  FMUL R63, R63, R3.reuse ;  /* 0x000000033f3f7220 */ /* 0x080fe20000400000 */
[----:B------:R-:W-:Y:S01]  /*4710*/  F2FP.SATFINITE.E5M2.F32.PACK_AB_MERGE_C R27, RZ, R72, RZ ;  /* 0x00000048ff1b723e */ /* 0x000fe200048060ff */
[----:B------:R0:W-:Y:S01]  /*4720*/  @!P0 STG.E.U8 desc[UR16][R6.64+0x1], R13 ;  /* 0x0000010d06008986 */ /* 0x0001e2000c101110 */
[C---:B------:R-:W-:Y:S01]  /*4730*/  ISETP.GE.AND P0, PT, R26.reuse, 0x11, PT ;  /* 0x000000111a00780c */ /* 0x040fe20003f06270 */
[----:B------:R-:W-:Y:S01]  /*4740*/  FMUL R61, R61, R3 ;  /* 0x000000033d3d7220 */ /* 0x000fe20000400000 */
[----:B------:R-:W-:Y:S01]  /*4750*/  F2FP.SATFINITE.E5M2.F32.PACK_AB_MERGE_C R71, RZ, R71, RZ ;  /* 0x00000047ff47723e */ /* 0x000fe200048060ff */
[----:B------:R-:W-:Y:S01]  /*4760*/  @!P3 STG.E.U8 desc[UR16][R8.64+0x8], R75 ;  /* 0x0000084b0800b986 */ /* 0x000fe2000c101110 */
[----:B------:R-:W-:Y:S01]  /*4770*/  ISETP.GE.AND P3, PT, R26, 0x12, PT ;  /* 0x000000121a00780c */ /* 0x000fe20003f66270 */
[----:B------:R-:W-:Y:S01]  /*4780*/  FMUL R62, R62, R3 ;  /* 0x000000033e3e7220 */ /* 0x000fe20000400000 */
[----:B------:R-:W-:Y:S01]  /*4790*/  F2FP.SATFINITE.E5M2.F32.PACK_AB_MERGE_C R67, RZ, R67, RZ ;  /* 0x00000043ff43723e */ /* 0x000fe200048060ff */
[----:B------:R1:W-:Y:S01]  /*47a0*/  @!P5 STG.E.U8 desc[UR16][R8.64+0x9], R17 ;  /* 0x000009110800d986 */ /* 0x0003e2000c101110 */
[----:B------:R-:W-:Y:S01]  /*47b0*/  ISETP.LT.OR P5, PT, R25, 0x1, !P3 ;  /* 0x000000011900780c */ /* 0x000fe20005fa1670 */
[-C--:B------:R-:W-:Y:S01]  /*47c0*/  FMUL R59, R59, R3.reuse ;  /* 0x000000033b3b7220 */ /* 0x080fe20000400000 */
[C---:B------:R-:W-:Y:S01]  /*47d0*/  ISETP.LT.OR P3, PT, R25.reuse, 0x9, !P3 ;  /* 0x000000091900780c */ /* 0x040fe20005f61670 */
[----:B------:R-:W-:Y:S01]  /*47e0*/  @!P1 STG.E.U8 desc[UR16][R6.64+0x8], R73 ;  /* 0x0000084906009986 */ /* 0x000fe2000c101110 */
[----:B------:R-:W-:Y:S01]  /*47f0*/  ISETP.LT.OR P1, PT, R25, 0x1, !P0 ;  /* 0x000000011900780c */ /* 0x000fe20004721670 */
[-C--:B------:R-:W-:Y:S01]  /*4800*/  FMUL R60, R60, R3.reuse ;  /* 0x000000033c3c7220 */ /* 0x080fe20000400000 */
[----:B0-----:R-:W-:Y:S01]  /*4810*/  F2FP.SATFINITE.E5M2.F32.PACK_AB_MERGE_C R13, RZ, R70, RZ ;  /* 0x00000046ff0d723e */ /* 0x001fe200048060ff */
[----:B------:R-:W-:Y:S01]  /*4820*/  @!P2 STG.E.U8 desc[UR16][R6.64+0x9], R27 ;  /* 0x0000091b0600a986 */ /* 0x000fe2000c101110 */
[----:B------:R-:W-:Y:S01]  /*4830*/  ISETP.GE.AND P2, PT, R26, 0x19, PT ;  /* 0x000000191a00780c */ /* 0x000fe20003f46270 */
[-C--:B------:R-:W-:Y:S01]  /*4840*/  FMUL R57, R57, R3.reuse ;  /* 0x0000000339397220 */ /* 0x080fe20000400000 */
[C---:B------:R-:W-:Y:S01]  /*4850*/  ISETP.LT.OR P0, PT, R25.reuse, 0x9, !P0 ;  /* 0x000000091900780c */ /* 0x040fe20004701670 */
[-C--:B------:R-:W-:Y:S01]  /*4860*/  FMUL R58, R58, R3.reuse ;  /* 0x000000033a3a7220 */ /* 0x080fe20000400000 */
[----:B------:R-:W-:Y:S01]  /*4870*/  ISETP.LT.OR P6, PT, R25, 0x1, !P2 ;  /* 0x000000011900780c */ /* 0x000fe200057c1670 */
[----:B------:R0:W-:Y:S01]  /*4880*/  @!P5 STG.E.U8 desc[UR16][R8.64+0x11], R13 ;  /* 0x0000110d0800d986 */ /* 0x0001e2000c101110 */
[----:B-1----:R-:W-:Y:S01]  /*4890*/  F2FP.SATFINITE.E5M2.F32.PACK_AB_MERGE_C R17, RZ, R68, RZ ;  /* 0x00000044ff11723e */ /* 0x002fe200048060ff */
[----:B------:R-:W-:Y:S01]  /*48a0*/  FMUL R56, R56, R3 ;  /* 0x0000000338387220 */ /* 0x000fe20000400000 */
[----:B------:R-:W-:Y:S01]  /*48b0*/  F2FP.SATFINITE.E5M2.F32.PACK_AB_MERGE_C R65, RZ, R65, RZ ;  /* 0x00000041ff41723e */ /* 0x000fe200048060ff */
[----:B------:R-:W-:Y:S01]  /*48c0*/  @!P1 STG.E.U8 desc[UR16][R8.64+0x10], R71 ;  /* 0x0000104708009986 */ /* 0x000fe2000c101110 */
[----:B------:R-:W-:Y:S01]  /*48d0*/  ISETP.GE.AND P1, PT, R26, 0x1a, PT ;  /* 0x0000001a1a00780c */ /* 0x000fe20003f26270 */
[-C--:B------:R-:W-:Y:S01]  /*48e0*/  FMUL R23, R23, R3.reuse ;  /* 0x0000000317177220 */ /* 0x080fe20000400000 */
[C---:B------:R-:W-:Y:S01]  /*48f0*/  ISETP.LT.OR P2, PT, R25.reuse, 0x9, !P2 ;  /* 0x000000091900780c */ /* 0x040fe20005741670 */
[----:B------:R1:W-:Y:S01]  /*4900*/  @!P3 STG.E.U8 desc[UR16][R6.64+0x11], R17 ;  /* 0x000011110600b986 */ /* 0x0003e2000c101110 */
[----:B------:R-:W-:Y:S01]  /*4910*/  ISETP.LT.OR P5, PT, R25, 0x1, !P1 ;  /* 0x000000011900780c */ /* 0x000fe20004fa1670 */
[-C--:B------:R-:W-:Y:S01]  /*4920*/  FMUL R21, R21, R3.reuse ;  /* 0x0000000315157220 */ /* 0x080fe20000400000 */
[----:B------:R-:W-:Y:S01]  /*4930*/  ISETP.LT.OR P3, PT, R25, 0x9, !P1 ;  /* 0x000000091900780c */ /* 0x000fe20004f61670 */
[----:B------:R-:W-:Y:S01]  /*4940*/  @!P0 STG.E.U8 desc[UR16][R6.64+0x10], R67 ;  /* 0x0000104306008986 */ /* 0x000fe2000c101110 */
[----:B0-----:R-:W-:Y:S01]  /*4950*/  F2FP.SATFINITE.E5M2.F32.PACK_AB_MERGE_C R13, RZ, R66, RZ ;  /* 0x00000042ff0d723e */ /* 0x001fe200048060ff */
[-C--:B------:R-:W-:Y:S01]  /*4960*/  FMUL R22, R22, R3.reuse ;  /* 0x0000000316167220 */ /* 0x080fe20000400000 */
[C---:B------:R-:W-:Y:S01]  /*4970*/  ISETP.GE.AND P0, PT, R26.reuse, 0x21, PT ;  /* 0x000000211a00780c */ /* 0x040fe20003f06270 */
[----:B------:R-:W-:Y:S01]  /*4980*/  @!P6 STG.E.U8 desc[UR16][R8.64+0x18], R65 ;  /* 0x000018410800e986 */ /* 0x000fe2000c101110 */
[----:B------:R-:W-:Y:S01]  /*4990*/  ISETP.GE.AND P1, PT, R26, 0x22, PT ;  /* 0x000000221a00780c */ /* 0x000fe20003f26270 */
[-C--:B------:R-:W-:Y:S01]  /*49a0*/  FMUL R19, R19, R3.reuse ;  /* 0x0000000313137220 */ /* 0x080fe20000400000 */
[C---:B------:R-:W-:Y:S01]  /*49b0*/  ISETP.LT.OR P6, PT, R25.reuse, 0x1, !P0 ;  /* 0x000000011900780c */ /* 0x040fe200047c1670 */
[-C--:B------:R-:W-:Y:S01]  /*49c0*/  FMUL R20, R20, R3.reuse ;  /* 0x0000000314147220 */ /* 0x080fe20000400000 */
[----:B-1----:R-:W-:Y:S01]  /*49d0*/  F2FP.SATFINITE.E5M2.F32.PACK_AB_MERGE_C R17, RZ, R64, RZ ;  /* 0x00000040ff11723e */ /* 0x002fe200048060ff */
[----:B------:R0:W-:Y:S01]  /*49e0*/  @!P5 STG.E.U8 desc[UR16][R8.64+0x19], R13 ;  /* 0x0000190d0800d986 */ /* 0x0001e2000c101110 */
[----:B------:R-:W-:Y:S01]  /*49f0*/  ISETP.LT.OR P5, PT, R25, 0x1, !P1 ;  /* 0x000000011900780c */ /* 0x000fe20004fa1670 */
[----:B------:R-:W-:Y:S01]  /*4a00*/  FMUL R15, R15, R3 ;  /* 0x000000030f0f7220 */ /* 0x000fe20000400000 */
[----:B------:R-:W-:Y:S01]  /*4a10*/  F2FP.SATFINITE.E5M2.F32.PACK_AB_MERGE_C R63, RZ, R63, RZ ;  /* 0x0000003fff3f723e */ /* 0x000fe200048060ff */
[----:B------:R1:W-:Y:S01]  /*4a20*/  @!P3 STG.E.U8 desc[UR16][R6.64+0x19], R17 ;  /* 0x000019110600b986 */ /* 0x0003e2000c101110 */
[----:B------:R-:W-:Y:S01]  /*4a30*/  F2FP.SATFINITE.E5M2.F32.PACK_AB_MERGE_C R61, RZ, R61, RZ ;  /* 0x0000003dff3d723e */ /* 0x000fe200048060ff */
[-C--:B------:R-:W-:Y:S01]  /*4a40*/  FMUL R18, R18, R3.reuse ;  /* 0x0000000312127220 */ /* 0x080fe20000400000 */
[----:B------:R-:W-:Y:S01]  /*4a50*/  F2FP.SATFINITE.E5M2.F32.PACK_AB_MERGE_C R27, RZ, R62, RZ ;  /* 0x0000003eff1b723e */ /* 0x000fe200048060ff */
[----:B------:R-:W-:Y:S01]  /*4a60*/  @!P2 STG.E.U8 desc[UR16][R6.64+0x18], R63 ;  /* 0x0000183f0600a986 */ /* 0x000fe2000c101110 */
[----:B------:R-:W-:Y:S01]  /*4a70*/  ISETP.LT.OR P3, PT, R25, 0x9, !P1 ;  /* 0x000000091900780c */ /* 0x000fe20004f61670 */
[-C--:B------:R-:W-:Y:S01]  /*4a80*/  FMUL R11, R11, R3.reuse ;  /* 0x000000030b0b7220 */ /* 0x080fe20000400000 */
[----:B------:R-:W-:Y:S01]  /*4a90*/  ISETP.GE.AND P2, PT, R26, 0x29, PT ;  /* 0x000000291a00780c */ /* 0x000fe20003f46270 */
[----:B------:R-:W-:Y:S01]  /*4aa0*/  @!P6 STG.E.U8 desc[UR16][R8.64+0x20], R61 ;  /* 0x0000203d0800e986 */ /* 0x000fe2000c101110 */
[C---:B------:R-:W-:Y:S01]  /*4ab0*/  ISETP.LT.OR P0, PT, R25.reuse, 0x9, !P0 ;  /* 0x000000091900780c */ /* 0x040fe20004701670 */
[----:B------:R-:W-:Y:S01]  /*4ac0*/  FMUL R14, R14, R3 ;  /* 0x000000030e0e7220 */ /* 0x000fe20000400000 */
[----:B------:R-:W-:Y:S01]  /*4ad0*/  ISETP.GE.AND P1, PT, R26, 0x2a, PT ;  /* 0x0000002a1a00780c */ /* 0x000fe20003f26270 */
[----:B------:R-:W-:Y:S01]  /*4ae0*/  @!P5 STG.E.U8 desc[UR16][R8.64+0x21], R27 ;  /* 0x0000211b0800d986 */ /* 0x000fe2000c101110 */
[----:B------:R-:W-:-:S02]  /*4af0*/  ISETP.LT.OR P6, PT, R25, 0x1, !P2 ;  /* 0x000000011900780c */ /* 0x000fc400057c1670 */
[C---:B------:R-:W-:Y:S02]  /*4b00*/  ISETP.LT.OR P5, PT, R25.reuse, 0x1, !P1 ;  /* 0x000000011900780c */ /* 0x040fe40004fa1670 */
[----:B------:R-:W-:Y:S02]  /*4b10*/  F2FP.SATFINITE.E5M2.F32.PACK_AB_MERGE_C R59, RZ, R59, RZ ;  /* 0x0000003bff3b723e */ /* 0x000fe400048060ff */
[----:B0-----:R-:W-:Y:S02]  /*4b20*/  F2FP.SATFINITE.E5M2.F32.PACK_AB_MERGE_C R13, RZ, R60, RZ ;  /* 0x0000003cff0d723e */ /* 0x001fe400048060ff */
[----:B------:R-:W-:Y:S01]  /*4b30*/  F2FP.SATFINITE.E5M2.F32.PACK_AB_MERGE_C R57, RZ, R57, RZ ;  /* 0x00000039ff39723e */ /* 0x000fe200048060ff */
[----:B------:R-:W-:Y:S01]  /*4b40*/  @!P0 STG.E.U8 desc[UR16][R6.64+0x20], R59 ;  /* 0x0000203b06008986 */ /* 0x000fe2000c101110 */
[----:B-1----:R-:W-:Y:S02]  /*4b50*/  F2FP.SATFINITE.E5M2.F32.PACK_AB_MERGE_C R17, RZ, R58, RZ ;  /* 0x0000003aff11723e */ /* 0x002fe400048060ff */
[C---:B------:R-:W-:Y:S01]  /*4b60*/  ISETP.LT.OR P1, PT, R25.reuse, 0x9, !P1 ;  /* 0x000000091900780c */ /* 0x040fe20004f21670 */
[----:B------:R0:W-:Y:S01]  /*4b70*/  @!P3 STG.E.U8 desc[UR16][R6.64+0x21], R13 ;  /* 0x0000210d0600b986 */ /* 0x0001e2000c101110 */
[----:B------:R-:W-:-:S02]  /*4b80*/  ISETP.LT.OR P2, PT, R25, 0x9, !P2 ;  /* 0x000000091900780c */ /* 0x000fc40005741670 */
[C---:B------:R-:W-:Y:S01]  /*4b90*/  ISETP.GE.AND P3, PT, R26.reuse, 0x31, PT ;  /* 0x000000311a00780c */ /* 0x040fe20003f66270 */
[----:B------:R-:W-:Y:S01]  /*4ba0*/  @!P6 STG.E.U8 desc[UR16][R8.64+0x28], R57 ;  /* 0x000028390800e986 */ /* 0x000fe2000c101110 */
[----:B------:R-:W-:Y:S02]  /*4bb0*/  ISETP.GE.AND P0, PT, R26, 0x32, PT ;  /* 0x000000321a00780c */ /* 0x000fe40003f06270 */
[----:B------:R-:W-:Y:S01]  /*4bc0*/  F2FP.SATFINITE.E5M2.F32.PACK_AB_MERGE_C R23, RZ, R23, RZ ;  /* 0x00000017ff17723e */ /* 0x000fe200048060ff */
[----:B------:R1:W-:Y:S01]  /*4bd0*/  @!P5 STG.E.U8 desc[UR16][R8.64+0x29], R17 ;  /* 0x000029110800d986 */ /* 0x0003e2000c101110 */
[C---:B------:R-:W-:Y:S02]  /*4be0*/  ISETP.LT.OR P5, PT, R25.reuse, 0x1, !P3 ;  /* 0x000000011900780c */ /* 0x040fe40005fa1670 */
[----:B------:R-:W-:Y:S02]  /*4bf0*/  ISETP.LT.OR P6, PT, R25, 0x1, !P0 ;  /* 0x000000011900780c */ /* 0x000fe400047c1670 */
[----:B0-----:R-:W-:Y:S01]  /*4c00*/  F2FP.SATFINITE.E5M2.F32.PACK_AB_MERGE_C R13, RZ, R56, RZ ;  /* 0x00000038ff0d723e */ /* 0x001fe200048060ff */
[----:B------:R-:W-:Y:S01]  /*4c10*/  @!P2 STG.E.U8 desc[UR16][R6.64+0x28], R23 ;  /* 0x000028170600a986 */ /* 0x000fe2000c101110 */
[----:B------:R-:W-:-:S02]  /*4c20*/  F2FP.SATFINITE.E5M2.F32.PACK_AB_MERGE_C R21, RZ, R21, RZ ;  /* 0x00000015ff15723e */ /* 0x000fc400048060ff */
[C---:B------:R-:W-:Y:S01]  /*4c30*/  ISETP.GE.AND P2, PT, R26.reuse, 0x3a, PT ;  /* 0x0000003a1a00780c */ /* 0x040fe20003f46270 */
[----:B------:R0:W-:Y:S01]  /*4c40*/  @!P1 STG.E.U8 desc[UR16][R6.64+0x29], R13 ;  /* 0x0000290d06009986 */ /* 0x0001e2000c101110 */
[C---:B------:R-:W-:Y:S02]  /*4c50*/  ISETP.LT.OR P1, PT, R25.reuse, 0x9, !P3 ;  /* 0x000000091900780c */ /* 0x040fe40005f21670 */
[----:B-1----:R-:W-:Y:S01]  /*4c60*/  F2FP.SATFINITE.E5M2.F32.PACK_AB_MERGE_C R17, RZ, R22, RZ ;  /* 0x00000016ff11723e */ /* 0x002fe200048060ff */
[----:B------:R-:W-:Y:S01]  /*4c70*/  @!P5 STG.E.U8 desc[UR16][R8.64+0x30], R21 ;  /* 0x000030150800d986 */ /* 0x000fe2000c101110 */
[----:B------:R-:W-:Y:S02]  /*4c80*/  ISETP.GE.AND P3, PT, R26, 0x39, PT ;  /* 0x000000391a00780c */ /* 0x000fe40003f66270 */
[C---:B------:R-:W-:Y:S01]  /*4c90*/  ISETP.LT.OR P0, PT, R25.reuse, 0x9, !P0 ;  /* 0x000000091900780c */ /* 0x040fe20004701670 */
[----:B------:R1:W-:Y:S01]  /*4ca0*/  @!P6 STG.E.U8 desc[UR16][R8.64+0x31], R17 ;  /* 0x000031110800e986 */ /* 0x0003e2000c101110 */
[----:B------:R-:W-:-:S02]  /*4cb0*/  ISETP.LT.OR P5, PT, R25, 0x1, !P3 ;  /* 0x000000011900780c */ /* 0x000fc40005fa1670 */
[C---:B------:R-:W-:Y:S02]  /*4cc0*/  ISETP.LT.OR P6, PT, R25.reuse, 0x1, !P2 ;  /* 0x000000011900780c */ /* 0x040fe400057c1670 */
[C---:B------:R-:W-:Y:S02]  /*4cd0*/  ISETP.LT.OR P3, PT, R25.reuse, 0x9, !P3 ;  /* 0x000000091900780c */ /* 0x040fe40005f61670 */
[----:B------:R-:W-:Y:S02]  /*4ce0*/  ISETP.LT.OR P2, PT, R25, 0x9, !P2 ;  /* 0x000000091900780c */ /* 0x000fe40005741670 */
[----:B------:R-:W-:Y:S02]  /*4cf0*/  F2FP.SATFINITE.E5M2.F32.PACK_AB_MERGE_C R19, RZ, R19, RZ ;  /* 0x00000013ff13723e */ /* 0x000fe400048060ff */
[----:B0-----:R-:W-:Y:S02]  /*4d00*/  F2FP.SATFINITE.E5M2.F32.PACK_AB_MERGE_C R13, RZ, R20, RZ ;  /* 0x00000014ff0d723e */ /* 0x001fe400048060ff */
[----:B------:R-:W-:Y:S01]  /*4d10*/  F2FP.SATFINITE.E5M2.F32.PACK_AB_MERGE_C R15, RZ, R15, RZ ;  /* 0x0000000fff0f723e */ /* 0x000fe200048060ff */
[----:B------:R0:W-:Y:S01]  /*4d20*/  @!P1 STG.E.U8 desc[UR16][R6.64+0x30], R19 ;  /* 0x0000301306009986 */ /* 0x0001e2000c101110 */
[----:B-1----:R-:W-:-:S02]  /*4d30*/  F2FP.SATFINITE.E5M2.F32.PACK_AB_MERGE_C R17, RZ, R18, RZ ;  /* 0x00000012ff11723e */ /* 0x002fc400048060ff */
[----:B------:R-:W-:Y:S01]  /*4d40*/  F2FP.SATFINITE.E5M2.F32.PACK_AB_MERGE_C R11, RZ, R11, RZ ;  /* 0x0000000bff0b723e */ /* 0x000fe200048060ff */
[----:B------:R0:W-:Y:S01]  /*4d50*/  @!P0 STG.E.U8 desc[UR16][R6.64+0x31], R13 ;  /* 0x0000310d06008986 */ /* 0x0001e2000c101110 */
[----:B------:R-:W-:-:S03]  /*4d60*/  F2FP.SATFINITE.E5M2.F32.PACK_AB_MERGE_C R21, RZ, R14, RZ ;  /* 0x0000000eff15723e */ /* 0x000fc600048060ff */
[----:B------:R0:W-:Y:S04]  /*4d70*/  @!P5 STG.E.U8 desc[UR16][R8.64+0x38], R15 ;  /* 0x0000380f0800d986 */ /* 0x0001e8000c101110 */
[----:B------:R0:W-:Y:S04]  /*4d80*/  @!P6 STG.E.U8 desc[UR16][R8.64+0x39], R17 ;  /* 0x000039110800e986 */ /* 0x0001e8000c101110 */
[----:B------:R0:W-:Y:S04]  /*4d90*/  @!P3 STG.E.U8 desc[UR16][R6.64+0x38], R11 ;  /* 0x0000380b0600b986 */ /* 0x0001e8000c101110 */
[----:B------:R0:W-:Y:S02]  /*4da0*/  @!P2 STG.E.U8 desc[UR16][R6.64+0x39], R21 ;  /* 0x000039150600a986 */ /* 0x0001e4000c101110 */
.L_x_98:
[----:B------:R-:W-:Y:S05]  /*4db0*/  BSYNC B0 ;  /* 0x0000000000007941 */ /* 0x000fea0003800000 */
.L_x_32:
[----:B------:R-:W-:Y:S01]  /*4dc0*/  ULDC UR6, c[0x0][0xc] ;  /* 0x0000030000067ab9 */ /* 0x000fe20000000800 */
[----:B------:R-:W-:Y:S01]  /*4dd0*/  ULDC UR7, c[0x0][0x10] ;  /* 0x0000040000077ab9 */ /* 0x000fe20000000800 */
[----:B0-----:R-:W0:Y:S01]  /*4de0*/  LDC R9, c[0x0][0x14] ;  /* 0x00000500ff097b82 */ /* 0x001e220000000800 */
[----:B------:R-:W-:Y:S01]  /*4df0*/  UIMAD.WIDE.U32 UR6, UR6, UR7, URZ ;  /* 0x00000007060672a5 */ /* 0x000fe2000f8e003f */
[----:B------:R-:W-:Y:S02]  /*4e00*/  IMAD.MOV.U32 R6, RZ, RZ, R0 ;  /* 0x000000ffff067224 */ /* 0x000fe400078e0000 */
[----:B------:R-:W-:Y:S02]  /*4e10*/  IMAD.MOV.U32 R7, RZ, RZ, R5 ;  /* 0x000000ffff077224 */ /* 0x000fe400078e0005 */
[----:B------:R-:W-:Y:S02]  /*4e20*/  IMAD.MOV.U32 R12, RZ, RZ, -0x1 ;  /* 0xffffffffff0c7424 */ /* 0x000fe400078e00ff */
[----:B------:R-:W-:-:S02]  /*4e30*/  IMAD.MOV.U32 R69, RZ, RZ, -0x1 ;  /* 0xffffffffff457424 */ /* 0x000fc400078e00ff */
[----:B0-----:R-:W-:-:S04]  /*4e40*/  IMAD.WIDE.U32 R6, R9, UR6, R6 ;  /* 0x0000000609067c25 */ /* 0x001fc8000f8e0006 */
[----:B------:R-:W-:Y:S01]  /*4e50*/  IMAD R5, R9, UR7, RZ ;  /* 0x0000000709057c24 */ /* 0x000fe2000f8e02ff */
[----:B------:R-:W-:Y:S01]  /*4e60*/  ULDC.64 UR6, c[0x0][0x650] ;  /* 0x0001940000067ab9 */ /* 0x000fe20000000a00 */
[----:B------:R-:W-:Y:S01]  /*4e70*/  IMAD.MOV.U32 R0, RZ, RZ, R6 ;  /* 0x000000ffff007224 */ /* 0x000fe200078e0006 */
[----:B------:R-:W-:Y:S01]  /*4e80*/  ISETP.GE.U32.AND P0, PT, R6, UR6, PT ;  /* 0x0000000606007c0c */ /* 0x000fe2000bf06070 */
[----:B------:R-:W-:Y:S01]  /*4e90*/  IMAD.IADD R5, R7, 0x1, R5 ;  /* 0x0000000107057824 */ /* 0x000fe200078e0205 */
[----:B------:R-:W-:-:S04]  /*4ea0*/  PRMT R7, RZ, 0x7610, R7 ;  /* 0x00007610ff077816 */ /* 0x000fc80000000007 */
[----:B------:R-:W-:-:S13]  /*4eb0*/  ISETP.GE.U32.AND.EX P0, PT, R5, UR7, PT, P0 ;  /* 0x0000000705007c0c */ /* 0x000fda000bf06100 */
[----:B------:R-:W-:Y:S05]  /*4ec0*/  @P0 BRA `(.L_x_99) ;  /* 0x0000000400640947 */ /* 0x000fea0003800000 */
[----:B------:R-:W0:Y:S01]  /*4ed0*/  S2R R20, SR_CTAID.X ;  /* 0x0000000000147919 */ /* 0x000e220000002500 */
[----:B------:R-:W0:Y:S01]  /*4ee0*/  LDC.64 R14, c[0x0][0x628] ;  /* 0x00018a00ff0e7b82 */ /* 0x000e220000000a00 */
[----:B------:R-:W-:Y:S01]  /*4ef0*/  ULDC UR6, c[0x0][0x150] ;  /* 0x0000540000067ab9 */ /* 0x000fe20000000800 */
[----:B------:R-:W-:Y:S01]  /*4f00*/  IMAD.MOV.U32 R12, RZ, RZ, R0 ;  /* 0x000000ffff0c7224 */ /* 0x000fe200078e0000 */
[----:B------:R-:W0:Y:S01]  /*4f10*/  S2R R22, SR_CTAID.Y ;  /* 0x0000000000167919 */ /* 0x000e220000002600 */
[----:B------:R-:W-:-:S04]  /*4f20*/  IMAD.MOV.U32 R13, RZ, RZ, R5 ;  /* 0x000000ffff0d7224 */ /* 0x000fc800078e0005 */
[----:B------:R-:W0:Y:S08]  /*4f30*/  LDC R23, c[0x0][0x144] ;  /* 0x00005100ff177b82 */ /* 0x000e300000000800 */
[----:B-1234-:R-:W1:Y:S08]  /*4f40*/  LDC R16, c[0x0][0x630] ;  /* 0x00018c00ff107b82 */ /* 0x01ee700000000800 */
[----:B------:R-:W2:Y:S01]  /*4f50*/  LDC.64 R18, c[0x0][0x620] ;  /* 0x00018800ff127b82 */ /* 0x000ea20000000a00 */
[----:B0-----:R-:W-:-:S04]  /*4f60*/  ISETP.NE.U32.AND P0, PT, R14, RZ, PT ;  /* 0x000000ff0e00720c */ /* 0x001fc80003f05070 */
[----:B------:R-:W-:Y:S02]  /*4f70*/  ISETP.NE.AND.EX P0, PT, R15, RZ, PT, P0 ;  /* 0x000000ff0f00720c */ /* 0x000fe40003f05300 */
[----:B------:R-:W-:-:S05]  /*4f80*/  I2FP.F32.U32 R6, R20 ;  /* 0x0000001400067245 */ /* 0x000fca0000201000 */
[----:B------:R-:W-:-:S04]  /*4f90*/  FMUL R6, R6, UR6 ;  /* 0x0000000606067c20 */ /* 0x000fc80008400000 */
[----:B------:R0:W3:Y:S02]  /*4fa0*/  F2I.U32.TRUNC.NTZ R21, R6 ;  /* 0x0000000600157305 */ /* 0x0000e4000020f000 */
[----:B-1----:R-:W-:Y:S05]  /*4fb0*/  @!P0 BRA `(.L_x_100) ;  /* 0x0000000000288947 */ /* 0x002fea0003800000 */
[----:B------:R-:W1:Y:S02]  /*4fc0*/  LDC R7, c[0x0][0x634] ;  /* 0x00018d00ff077b82 */ /* 0x000e640000000800 */
[----:B-1----:R-:W-:-:S05]  /*4fd0*/  IADD3 R11, P0, R0, R7, RZ ;  /* 0x00000007000b7210 */ /* 0x002fca0007f1e0ff */
[----:B------:R-:W-:-:S04]  /*4fe0*/  IMAD.X R17, RZ, RZ, R5, P0 ;  /* 0x000000ffff117224 */ /* 0x000fc800000e0605 */
[----:B0-----:R-:W-:-:S04]  /*4ff0*/  IMAD.WIDE.U32 R6, R17, R14, RZ ;  /* 0x0000000e11067225 */ /* 0x001fc800078e00ff */
[----:B-----5:R-:W-:-:S04]  /*5000*/  IMAD.WIDE.U32 R8, P0, R11, R15, R6 ;  /* 0x0000000f0b087225 */ /* 0x020fc80007800006 */
[----:B------:R-:W-:-:S04]  /*5010*/  IMAD.WIDE.U32 R6, R11, R14, RZ ;  /* 0x0000000e0b067225 */ /* 0x000fc800078e00ff */
[----:B------:R-:W-:Y:S01]  /*5020*/  IMAD.X R13, RZ, RZ, RZ, P0 ;  /* 0x000000ffff0d7224 */ /* 0x000fe200000e06ff */
[----:B------:R-:W-:Y:S01]  /*5030*/  IADD3 RZ, P0, R7, R8, RZ ;  /* 0x0000000807ff7210 */ /* 0x000fe20007f1e0ff */
[----:B------:R-:W-:-:S04]  /*5040*/  IMAD.MOV.U32 R12, RZ, RZ, R9 ;  /* 0x000000ffff0c7224 */ /* 0x000fc800078e0009 */
[----:B------:R-:W-:-:S08]  /*5050*/  IMAD.WIDE.U32.X R12, R17, R15, R12, P0 ;  /* 0x0000000f110c7225 */ /* 0x000fd000000e040c */
.L_x_100:
[-CC-:B------:R-:W-:Y:S01]  /*5060*/  SHF.R.U64 R69, R12, R16.reuse, R13.reuse ;  /* 0x000000100c457219 */ /* 0x180fe2000000120d */
[----:B------:R-:W1:Y:S01]  /*5070*/  LDC.64 R28, c[0x0][0x640] ;  /* 0x00019000ff1c7b82 */ /* 0x000e620000000a00 */
[----:B0-----:R-:W-:Y:S01]  /*5080*/  SHF.R.U32.HI R6, RZ, R16, R13 ;  /* 0x00000010ff067219 */ /* 0x001fe2000001160d */
[----:B---3--:R-:W-:Y:S01]  /*5090*/  IMAD.MOV R21, RZ, RZ, -R21 ;  /* 0x000000ffff157224 */ /* 0x008fe200078e0a15 */
[----:B------:R-:W-:Y:S01]  /*50a0*/  IADD3 R9, P0, RZ, -R69, RZ ;  /* 0x80000045ff097210 */ /* 0x000fe20007f1e0ff */
[----:B------:R-:W-:Y:S01]  /*50b0*/  ULDC UR6, c[0x0][0x154] ;  /* 0x0000550000067ab9 */ /* 0x000fe20000000800 */
[----:B------:R-:W-:Y:S02]  /*50c0*/  IMAD.MOV.U32 R11, RZ, RZ, 0x1 ;  /* 0x00000001ff0b7424 */ /* 0x000fe400078e00ff */
[----:B------:R-:W-:Y:S01]  /*50d0*/  IMAD R21, R23, R21, R20 ;  /* 0x0000001517157224 */ /* 0x000fe200078e0214 */
[----:B------:R-:W0:Y:S01]  /*50e0*/  LDC R12, c[0x0][0x618] ;  /* 0x00018600ff0c7b82 */ /* 0x000e220000000800 */
[----:B------:R-:W-:-:S02]  /*50f0*/  IMAD.X R7, RZ, RZ, ~R6, P0 ;  /* 0x000000ffff077224 */ /* 0x000fc400000e0e06 */
[----:B------:R-:W-:Y:S02]  /*5100*/  IMAD.MOV.U32 R6, RZ, RZ, R0 ;  /* 0x000000ffff067224 */ /* 0x000fe400078e0000 */
[-C--:B--2--5:R-:W-:Y:S02]  /*5110*/  IMAD R8, R7, R18.reuse, RZ ;  /* 0x0000001207087224 */ /* 0x0a4fe400078e02ff */
[----:B------:R-:W-:Y:S01]  /*5120*/  IMAD.MOV.U32 R7, RZ, RZ, R5 ;  /* 0x000000ffff077224 */ /* 0x000fe200078e0005 */
[----:B------:R-:W2:Y:S01]  /*5130*/  LDC R24, c[0x0][0x608] ;  /* 0x00018200ff187b82 */ /* 0x000ea20000000800 */
[----:B------:R-:W-:-:S04]  /*5140*/  IMAD.WIDE.U32 R6, R9, R18, R6 ;  /* 0x0000001209067225 */ /* 0x000fc800078e0006 */
[----:B------:R-:W-:-:S03]  /*5150*/  IMAD R9, R9, R19, R8 ;  /* 0x0000001309097224 */ /* 0x000fc600078e0208 */
[----:B------:R-:W3:Y:S01]  /*5160*/  LDC R26, c[0x0][0x658] ;  /* 0x00019600ff1a7b82 */ /* 0x000ee20000000800 */
[----:B------:R-:W-:Y:S01]  /*5170*/  I2FP.F32.U32 R8, R22 ;  /* 0x0000001600087245 */ /* 0x000fe20000201000 */
[----:B------:R-:W-:Y:S01]  /*5180*/  IMAD.IADD R7, R7, 0x1, R9 ;  /* 0x0000000107077824 */ /* 0x000fe200078e0209 */
[----:B-1----:R-:W-:Y:S01]  /*5190*/  ISETP.NE.U32.AND P0, PT, R28, RZ, PT ;  /* 0x000000ff1c00720c */ /* 0x002fe20003f05070 */
[----:B------:R-:W-:Y:S02]  /*51a0*/  IMAD.MOV.U32 R9, RZ, RZ, -0x1 ;  /* 0xffffffffff097424 */ /* 0x000fe400078e00ff */
[----:B------:R-:W-:Y:S02]  /*51b0*/  FMUL R8, R8, UR6 ;  /* 0x0000000608087c20 */ /* 0x000fe40008400000 */
[----:B------:R-:W1:Y:S01]  /*51c0*/  LDC R19, c[0x0][0x148] ;  /* 0x00005200ff137b82 */ /* 0x000e620000000800 */
[----:B0-----:R-:W-:Y:S01]  /*51d0*/  SHF.R.U64 R16, R6, R12, R7 ;  /* 0x0000000c06107219 */ /* 0x001fe20000001207 */
[----:B------:R0:W4:Y:S01]  /*51e0*/  F2I.U32.TRUNC.NTZ R17, R8 ;  /* 0x0000000800117305 */ /* 0x000122000020f000 */
[----:B------:R-:W-:-:S02]  /*51f0*/  ISETP.NE.AND.EX P0, PT, R29, RZ, PT, P0 ;  /* 0x000000ff1d00720c */ /* 0x000fc40003f05300 */
[----:B------:R-:W-:-:S03]  /*5200*/  SHF.R.U32.HI R7, RZ, R12, R7 ;  /* 0x0000000cff077219 */ /* 0x000fc60000011607 */
[----:B------:R-:W0:Y:S01]  /*5210*/  LDC R20, c[0x0][0x600] ;  /* 0x00018000ff147b82 */ /* 0x000e220000000800 */
[-CC-:B--2---:R-:W-:Y:S02]  /*5220*/  SHF.R.U64 R14, R16, R24.reuse, R7.reuse ;  /* 0x00000018100e7219 */ /* 0x184fe40000001207 */
[----:B------:R-:W-:-:S05]  /*5230*/  SHF.R.U32.HI R7, RZ, R24, R7 ;  /* 0x00000018ff077219 */ /* 0x000fca0000011607 */
[----:B------:R-:W2:Y:S01]  /*5240*/  LDC R25, c[0x0][0x648] ;  /* 0x00019200ff197b82 */ /* 0x000ea20000000800 */
[-CC-:B---3--:R-:W-:Y:S02]  /*5250*/  SHF.R.U64 R18, R14, R26.reuse, R7.reuse ;  /* 0x0000001a0e127219 */ /* 0x188fe40000001207 */
[-C--:B------:R-:W-:Y:S02]  /*5260*/  SHF.L.U32 R9, R9, R26.reuse, RZ ;  /* 0x0000001a09097219 */ /* 0x080fe400000006ff */
[-C--:B------:R-:W-:Y:S01]  /*5270*/  SHF.R.U32.HI R7, RZ, R26.reuse, R7 ;  /* 0x0000001aff077219 */ /* 0x080fe20000011607 */
[----:B------:R-:W-:Y:S01]  /*5280*/  IMAD.MOV.U32 R6, RZ, RZ, R18 ;  /* 0x000000ffff067224 */ /* 0x000fe200078e0012 */
[----:B------:R-:W-:Y:S01]  /*5290*/  SHF.L.U32 R24, R11, R26, RZ ;  /* 0x0000001a0b187219 */ /* 0x000fe200000006ff */
[----:B------:R-:W3:Y:S01]  /*52a0*/  LDC R27, c[0x0][0x638] ;  /* 0x00018e00ff1b7b82 */ /* 0x000ee20000000800 */
[----:B------:R-:W-:-:S07]  /*52b0*/  LOP3.LUT R23, RZ, R9, RZ, 0x33, !PT ;  /* 0x00000009ff177212 */ /* 0x000fce00078e33ff */
[----:B------:R-:W0:Y:S01]  /*52c0*/  LDC R30, c[0x0][0x610] ;  /* 0x00018400ff1e7b82 */ /* 0x000e220000000800 */
[----:B----4-:R-:W-:Y:S05]  /*52d0*/  @!P0 BRA `(.L_x_101) ;  /* 0x0000000000288947 */ /* 0x010fea0003800000 */
[----:B------:R-:W4:Y:S02]  /*52e0*/  LDC R11, c[0x0][0x64c] ;  /* 0x00019300ff0b7b82 */ /* 0x000f240000000800 */
[----:B----4-:R-:W-:-:S05]  /*52f0*/  IADD3 R11, P0, R18, R11, RZ ;  /* 0x0000000b120b7210 */ /* 0x010fca0007f1e0ff */
[----:B------:R-:W-:-:S04]  /*5300*/  IMAD.X R15, RZ, RZ, R7, P0 ;  /* 0x000000ffff0f7224 */ /* 0x000fc800000e0607 */
[----:B------:R-:W-:-:S04]  /*5310*/  IMAD.WIDE.U32 R6, R15, R28, RZ ;  /* 0x0000001c0f067225 */ /* 0x000fc800078e00ff */
[----:B0-----:R-:W-:-:S04]  /*5320*/  IMAD.WIDE.U32 R8, P0, R11, R29, R6 ;  /* 0x0000001d0b087225 */ /* 0x001fc80007800006 */
[----:B------:R-:W-:-:S04]  /*5330*/  IMAD.WIDE.U32 R6, R11, R28, RZ ;  /* 0x0000001c0b067225 */ /* 0x000fc800078e00ff */
[----:B------:R-:W-:Y:S01]  /*5340*/  IMAD.X R13, RZ, RZ, RZ, P0 ;  /* 0x000000ffff0d7224 */ /* 0x000fe200000e06ff */
[----:B------:R-:W-:Y:S01]  /*5350*/  IADD3 RZ, P0, R7, R8, RZ ;  /* 0x0000000807ff7210 */ /* 0x000fe20007f1e0ff */
[----:B------:R-:W-:-:S04]  /*5360*/  IMAD.MOV.U32 R12, RZ, RZ, R9 ;  /* 0x000000ffff0c7224 */ /* 0x000fc800078e0009 */
[----:B------:R-:W-:-:S08]  /*5370*/  IMAD.WIDE.U32.X R6, R15, R29, R12, P0 ;  /* 0x0000001d0f067225 */ /* 0x000fd000000e040c */
.L_x_101:
[----:B--2---:R-:W-:Y:S01]  /*5380*/  SHF.R.U64 R6, R6, R25, R7 ;  /* 0x0000001906067219 */ /* 0x004fe20000001207 */
[----:B0-----:R-:W-:Y:S01]  /*5390*/  VIADD R11, R20, 0xffffffff ;  /* 0xffffffff140b7836 */ /* 0x001fe20000000000 */
[----:B------:R-:W-:Y:S01]  /*53a0*/  LOP3.LUT R9, R14, R23, RZ, 0xc0, !PT ;  /* 0x000000170e097212 */ /* 0x000fe200078ec0ff */
[----:B------:R-:W-:Y:S02]  /*53b0*/  IMAD.MOV R17, RZ, RZ, -R17 ;  /* 0x000000ffff117224 */ /* 0x000fe400078e0a11 */
[----:B------:R-:W-:Y:S02]  /*53c0*/  IMAD.MOV R7, RZ, RZ, -R6 ;  /* 0x000000ffff077224 */ /* 0x000fe400078e0a06 */
[----:B------:R-:W-:Y:S01]  /*53d0*/  IMAD R24, R24, R6, R9 ;  /* 0x0000000618187224 */ /* 0x000fe200078e0209 */
[----:B------:R-:W-:Y:S01]  /*53e0*/  LOP3.LUT R9, R16, R11, RZ, 0xc0, !PT ;  /* 0x0000000b10097212 */ /* 0x000fe200078ec0ff */
[----:B-1----:R-:W-:Y:S02]  /*53f0*/  @P4 IMAD R21, R19, R17, R22 ;  /* 0x0000001113154224 */ /* 0x002fe400078e0216 */
[----:B---3--:R-:W-:-:S02]  /*5400*/  IMAD R6, R7, R27, R18 ;  /* 0x0000001b07067224 */ /* 0x008fc400078e0212 */
[----:B------:R-:W-:Y:S02]  /*5410*/  IMAD R24, R24, R30, R21 ;  /* 0x0000001e18187224 */ /* 0x000fe400078e0215 */
[----:B------:R-:W-:Y:S02]  /*5420*/  IMAD R9, R6, R20, R9 ;  /* 0x0000001406097224 */ /* 0x000fe400078e0209 */
[----:B------:R-:W-:-:S03]  /*5430*/  IMAD.MOV.U32 R7, RZ, RZ, 0x1 ;  /* 0x00000001ff077424 */ /* 0x000fc600078e00ff */
[----:B------:R-:W-:Y:S02]  /*5440*/  SEL R12, R9, R24, !P4 ;  /* 0x00000018090c7207 */ /* 0x000fe40006000000 */
[----:B------:R-:W-:-:S07]  /*5450*/  SEL R24, R24, R9, !P4 ;  /* 0x0000000918187207 */ /* 0x000fce0006000000 */
.L_x_99:
[----:B------:R-:W-:Y:S01]  /*5460*/  LOP3.LUT P0, RZ, R7, 0xff, RZ, 0xc0, !PT ;  /* 0x000000ff07ff7812 */ /* 0x000fe2000780c0ff */
[----:B-1234-:R-:W-:-:S12]  /*5470*/  IMAD.MOV.U32 R16, RZ, RZ, R24 ;  /* 0x000000ffff107224 */ /* 0x01efd800078e0018 */
[----:B------:R-:W-:Y:S05]  /*5480*/  @P0 BRA `(.L_x_102) ;  /* 0xffffffb800e00947 */ /* 0x000fea000383ffff */
[----:B------:R-:W-:Y:S05]  /*5490*/  EXIT ;  /* 0x000000000000794d */ /* 0x000fea0003800000 */
.L_x_4:
[----:B0-----:R-:W-:Y:S01]  /*54a0*/  ULDC.64 UR4, c[0x0][0x650] ;  /* 0x0001940000047ab9 */ /* 0x001fe20000000a00 */
        /* <DEDUP_REMOVED lines=25> */
.L_x_104:
[-CC-:B------:R-:W-:Y:S01]  /*5640*/  SHF.R.U64 R16, R14, R18.reuse, R15.reuse ;  /* 0x000000120e107219 */ /* 0x180fe2000000120f */
[----:B------:R-:W0:Y:S01]  /*5650*/  LDC R22, c[0x0][0x618] ;  /* 0x00018600ff167b82 */ /* 0x000e220000000800 */
[----:B------:R-:W-:Y:S01]  /*5660*/  SHF.R.U32.HI R7, RZ, R18, R15 ;  /* 0x00000012ff077219 */ /* 0x000fe2000001160f */
[----:B------:R-:W-:Y:S01]  /*5670*/  ULDC UR4, c[0x0][0x150] ;  /* 0x0000540000047ab9 */ /* 0x000fe20000000800 */
[----:B------:R-:W-:Y:S01]  /*5680*/  IADD3 R9, P0, RZ, -R16, RZ ;  /* 0x80000010ff097210 */ /* 0x000fe20007f1e0ff */
[----:B------:R-:W-:Y:S01]  /*5690*/  IMAD.MOV.U32 R10, RZ, RZ, R0 ;  /* 0x000000ffff0a7224 */ /* 0x000fe200078e0000 */
[----:B------:R-:W-:Y:S01]  /*56a0*/  I2FP.F32.U32 R12, R6 ;  /* 0x00000006000c7245 */ /* 0x000fe20000201000 */
[----:B------:R-:W-:Y:S02]  /*56b0*/  IMAD.MOV.U32 R11, RZ, RZ, R5 ;  /* 0x000000ffff0b7224 */ /* 0x000fe400078e0005 */
[----:B------:R-:W1:Y:S01]  /*56c0*/  LDC.64 R24, c[0x0][0x640] ;  /* 0x00019000ff187b82 */ /* 0x000e620000000a00 */
[----:B------:R-:W-:-:S02]  /*56d0*/  IMAD.X R7, RZ, RZ, ~R7, P0 ;  /* 0x000000ffff077224 */ /* 0x000fc400000e0e07 */
[----:B------:R-:W-:Y:S01]  /*56e0*/  FMUL R13, R12, UR4 ;  /* 0x000000040c0d7c20 */ /* 0x000fe20008400000 */
[----:B------:R-:W-:Y:S01]  /*56f0*/  IMAD.WIDE.U32 R10, R9, R20, R10 ;  /* 0x00000014090a7225 */ /* 0x000fe200078e000a */
[----:B------:R-:W-:-:S03]  /*5700*/  ULDC UR4, c[0x0][0x154] ;  /* 0x0000550000047ab9 */ /* 0x000fc60000000800 */
[----:B------:R-:W-:Y:S01]  /*5710*/  IMAD R12, R7, R20, RZ ;  /* 0x00000014070c7224 */ /* 0x000fe200078e02ff */
[----:B------:R-:W2:Y:S01]  /*5720*/  LDC R15, c[0x0][0x144] ;  /* 0x00005100ff0f7b82 */ /* 0x000ea20000000800 */
[----:B------:R-:W3:Y:S02]  /*5730*/  F2I.U32.TRUNC.NTZ R13, R13 ;  /* 0x0000000d000d7305 */ /* 0x000ee4000020f000 */
[----:B------:R-:W-:Y:S02]  /*5740*/  IMAD R7, R9, R21, R12 ;  /* 0x0000001509077224 */ /* 0x000fe400078e020c */
[----:B------:R-:W-:Y:S02]  /*5750*/  IMAD.MOV.U32 R12, RZ, RZ, 0x1 ;  /* 0x00000001ff0c7424 */ /* 0x000fe400078e00ff */
[----:B------:R-:W-:Y:S01]  /*5760*/  IMAD.IADD R7, R11, 0x1, R7 ;  /* 0x000000010b077824 */ /* 0x000fe200078e0207 */
[----:B------:R-:W4:Y:S04]  /*5770*/  LDC R18, c[0x0][0x608] ;  /* 0x00018200ff127b82 */ /* 0x000f280000000800 */
[----:B0-----:R-:W-:-:S02]  /*5780*/  SHF.R.U64 R14, R10, R22, R7 ;  /* 0x000000160a0e7219 */ /* 0x001fc40000001207 */
[----:B------:R-:W-:Y:S02]  /*5790*/  I2FP.F32.U32 R10, R8 ;  /* 0x00000008000a7245 */ /* 0x000fe40000201000 */
[----:B------:R-:W0:Y:S01]  /*57a0*/  LDC R23, c[0x0][0x658] ;  /* 0x00019600ff177b82 */ /* 0x000e220000000800 */
[----:B-1----:R-:W-:Y:S01]  /*57b0*/  ISETP.NE.U32.AND P0, PT, R24, RZ, PT ;  /* 0x000000ff1800720c */ /* 0x002fe20003f05070 */
[----:B---3--:R-:W-:Y:S01]  /*57c0*/  IMAD.MOV R9, RZ, RZ, -R13 ;  /* 0x000000ffff097224 */ /* 0x008fe200078e0a0d */
[----:B------:R-:W-:Y:S01]  /*57d0*/  SHF.R.U32.HI R7, RZ, R22, R7 ;  /* 0x00000016ff077219 */ /* 0x000fe20000011607 */
[----:B------:R-:W-:Y:S01]  /*57e0*/  FMUL R10, R10, UR4 ;  /* 0x000000040a0a7c20 */ /* 0x000fe20008400000 */
[----:B------:R-:W-:-:S03]  /*57f0*/  ISETP.NE.AND.EX P0, PT, R25, RZ, PT, P0 ;  /* 0x000000ff1900720c */ /* 0x000fc60003f05300 */
[----:B------:R-:W1:Y:S01]  /*5800*/  LDC R21, c[0x0][0x148] ;  /* 0x00005200ff157b82 */ /* 0x000e620000000800 */
[----:B--2---:R-:W-:Y:S01]  /*5810*/  IMAD R22, R15, R9, R6 ;  /* 0x000000090f167224 */ /* 0x004fe200078e0206 */
[----:B------:R2:W3:Y:S06]  /*5820*/  F2I.U32.TRUNC.NTZ R19, R10 ;  /* 0x0000000a00137305 */ /* 0x0004ec000020f000 */
[----:B------:R-:W1:Y:S01]  /*5830*/  LDC R20, c[0x0][0x600] ;  /* 0x00018000ff147b82 */ /* 0x000e620000000800 */
[-CC-:B----4-:R-:W-:Y:S02]  /*5840*/  SHF.R.U64 R17, R14, R18.reuse, R7.reuse ;  /* 0x000000120e117219 */ /* 0x190fe40000001207 */
[----:B------:R-:W-:Y:S01]  /*5850*/  SHF.R.U32.HI R6, RZ, R18, R7 ;  /* 0x00000012ff067219 */ /* 0x000fe20000011607 */
[----:B------:R-:W-:-:S04]  /*5860*/  IMAD.MOV.U32 R18, RZ, RZ, -0x1 ;  /* 0xffffffffff127424 */ /* 0x000fc800078e00ff */
[----:B------:R-:W4:Y:S01]  /*5870*/  LDC R26, c[0x0][0x648] ;  /* 0x00019200ff1a7b82 */ /* 0x000f220000000800 */
[-C--:B0-----:R-:W-:Y:S02]  /*5880*/  SHF.L.U32 R9, R18, R23.reuse, RZ ;  /* 0x0000001712097219 */ /* 0x081fe400000006ff */
[-CC-:B------:R-:W-:Y:S02]  /*5890*/  SHF.R.U64 R18, R17, R23.reuse, R6.reuse ;  /* 0x0000001711127219 */ /* 0x180fe40000001206 */
[-C--:B------:R-:W-:Y:S02]  /*58a0*/  SHF.R.U32.HI R7, RZ, R23.reuse, R6 ;  /* 0x00000017ff077219 */ /* 0x080fe40000011606 */
[----:B------:R-:W-:Y:S01]  /*58b0*/  SHF.L.U32 R23, R12, R23, RZ ;  /* 0x000000170c177219 */ /* 0x000fe200000006ff */
[----:B------:R-:W0:Y:S01]  /*58c0*/  LDC R27, c[0x0][0x638] ;  /* 0x00018e00ff1b7b82 */ /* 0x000e220000000800 */
[----:B------:R-:W-:Y:S01]  /*58d0*/  LOP3.LUT R28, RZ, R9, RZ, 0x33, !PT ;  /* 0x00000009ff1c7212 */ /* 0x000fe200078e33ff */
[----:B------:R-:W-:-:S06]  /*58e0*/  IMAD.MOV.U32 R6, RZ, RZ, R18 ;  /* 0x000000ffff067224 */ /* 0x000fcc00078e0012 */
[----:B------:R-:W0:Y:S01]  /*58f0*/  LDC R29, c[0x0][0x610] ;  /* 0x00018400ff1d7b82 */ /* 0x000e220000000800 */
[----:B--23--:R-:W-:Y:S05]  /*5900*/  @!P0 BRA `(.L_x_105) ;  /* 0x0000000000288947 */ /* 0x00cfea0003800000 */
[----:B------:R-:W2:Y:S02]  /*5910*/  LDC R9, c[0x0][0x64c] ;  /* 0x00019300ff097b82 */ /* 0x000ea40000000800 */
[----:B--2---:R-:W-:-:S05]  /*5920*/  IADD3 R9, P0, R18, R9, RZ ;  /* 0x0000000912097210 */ /* 0x004fca0007f1e0ff */
        /* <DEDUP_REMOVED lines=8> */
.L_x_105:
[----:B----4-:R-:W-:Y:S01]  /*59b0*/  SHF.R.U64 R7, R6, R26, R7 ;  /* 0x0000001a06077219 */ /* 0x010fe20000001207 */
[----:B-1----:R-:W-:Y:S01]  /*59c0*/  VIADD R11, R20, 0xffffffff ;  /* 0xffffffff140b7836 */ /* 0x002fe20000000000 */
[----:B------:R-:W-:Y:S01]  /*59d0*/  LOP3.LUT R6, R17, R28, RZ, 0xc0, !PT ;  /* 0x0000001c11067212 */ /* 0x000fe200078ec0ff */
[----:B------:R-:W-:Y:S02]  /*59e0*/  IMAD.MOV R19, RZ, RZ, -R19 ;  /* 0x000000ffff137224 */ /* 0x000fe400078e0a13 */
[----:B------:R-:W-:Y:S01]  /*59f0*/  IMAD.MOV R9, RZ, RZ, -R7 ;  /* 0x000000ffff097224 */ /* 0x000fe200078e0a07 */
[----:B------:R-:W-:Y:S01]  /*5a00*/  LOP3.LUT R11, R14, R11, RZ, 0xc0, !PT ;  /* 0x0000000b0e0b7212 */ /* 0x000fe200078ec0ff */
[----:B------:R-:W-:Y:S02]  /*5a10*/  @P4 IMAD R22, R21, R19, R8 ;  /* 0x0000001315164224 */ /* 0x000fe400078e0208 */
[----:B------:R-:W-:Y:S02]  /*5a20*/  IMAD R7, R23, R7, R6 ;  /* 0x0000000717077224 */ /* 0x000fe400078e0206 */
[----:B0-----:R-:W-:-:S02]  /*5a30*/  IMAD R6, R9, R27, R18 ;  /* 0x0000001b09067224 */ /* 0x001fc400078e0212 */
[----:B------:R-:W-:Y:S02]  /*5a40*/  IMAD R14, R7, R29, R22 ;  /* 0x0000001d070e7224 */ /* 0x000fe400078e0216 */
[----:B------:R-:W-:Y:S02]  /*5a50*/  IMAD R7, R6, R20, R11 ;  /* 0x0000001406077224 */ /* 0x000fe400078e020b */
[----:B------:R-:W-:Y:S02]  /*5a60*/  IMAD.MOV.U32 R10, RZ, RZ, 0x1 ;  /* 0x00000001ff0a7424 */ /* 0x000fe400078e00ff */
[----:B------:R-:W-:Y:S01]  /*5a70*/  IMAD.MOV.U32 R9, RZ, RZ, R16 ;  /* 0x000000ffff097224 */ /* 0x000fe200078e0010 */
[----:B------:R-:W-:Y:S02]  /*5a80*/  SEL R17, R7, R14, !P4 ;  /* 0x0000000e07117207 */ /* 0x000fe40006000000 */
[----:B------:R-:W-:-:S07]  /*5a90*/  SEL R14, R14, R7, !P4 ;  /* 0x000000070e0e7207 */ /* 0x000fce0006000000 */
.L_x_103:
[----:B------:R-:W-:-:S08]  /*5aa0*/  NOP ;  /* 0x0000000000007918 */ /* 0x000fd00000000000 */
[----:B------:R-:W0:-:S00]  /*5ab0*/  USETMAXREG.DEALLOC.CTAPOOL 0x28 ;  /* 0x00000028000079c8 */ /* 0x000e0000080e0500 */
[----:B0-----:R-:W-:-:S13]  /*5ac0*/  ISETP.NE.AND P0, PT, R3, RZ, PT ;  /* 0x000000ff0300720c */ /* 0x001fda0003f05270 */
[----:B------:R-:W-:Y:S05]  /*5ad0*/  @P0 EXIT ;  /* 0x000000000000094d */ /* 0x000fea0003800000 */
[----:B------:R-:W-:Y:S01]  /*5ae0*/  LOP3.LUT P0, RZ, R10, 0xff, RZ, 0xc0, !PT ;  /* 0x000000ff0aff7812 */ /* 0x000fe2000780c0ff */
[----:B------:R-:W-:Y:S02]  /*5af0*/  IMAD.MOV.U32 R10, RZ, RZ, 0x1 ;  /* 0x00000001ff0a7424 */ /* 0x000fe400078e00ff */
[----:B------:R-:W-:-:S10]  /*5b00*/  IMAD.MOV.U32 R13, RZ, RZ, RZ ;  /* 0x000000ffff0d7224 */ /* 0x000fd400078e00ff */
[----:B------:R-:W-:Y:S05]  /*5b10*/  @!P0 BRA `(.L_x_106) ;  /* 0x0000000c00388947 */ /* 0x000fea0003800000 */
[----:B------:R-:W0:Y:S01]  /*5b20*/  LDC R3, c[0x0][0x28c] ;  /* 0x0000a300ff037b82 */ /* 0x000e220000000800 */
[----:B------:R-:W-:Y:S01]  /*5b30*/  ULDC UR5, c[0x0][0x600] ;  /* 0x0001800000057ab9 */ /* 0x000fe20000000800 */
[----:B------:R-:W-:Y:S01]  /*5b40*/  ULDC UR4, c[0x0][0xc] ;  /* 0x0000030000047ab9 */ /* 0x000fe20000000800 */
[----:B------:R-:W-:Y:S01]  /*5b50*/  UIADD3 UR16, UR5, -0x1, URZ ;  /* 0xffffffff05107890 */ /* 0x000fe2000fffe03f */
[C---:B------:R-:W-:Y:S01]  /*5b60*/  LOP3.LUT P2, RZ, R2.reuse, 0x7f, RZ, 0xc0, !PT ;  /* 0x0000007f02ff7812 */ /* 0x040fe2000784c0ff */
[----:B------:R-:W-:Y:S01]  /*5b70*/  ULDC UR6, c[0x0][0x658] ;  /* 0x0001960000067ab9 */ /* 0x000fe20000000800 */
[----:B------:R-:W-:Y:S01]  /*5b80*/  ULDC UR5, c[0x0][0x10] ;  /* 0x0000040000057ab9 */ /* 0x000fe20000000800 */
[----:B------:R-:W-:Y:S01]  /*5b90*/  UMOV UR7, 0xffffffff ;  /* 0xffffffff00077882 */ /* 0x000fe20000000000 */
[----:B------:R-:W-:Y:S01]  /*5ba0*/  UMOV UR8, 0x1 ;  /* 0x0000000100087882 */ /* 0x000fe20000000000 */
[----:B------:R-:W-:Y:S01]  /*5bb0*/  UIMAD.WIDE.U32 UR4, UR4, UR5, URZ ;  /* 0x00000005040472a5 */ /* 0x000fe2000f8e003f */
[----:B------:R-:W-:Y:S01]  /*5bc0*/  LOP3.LUT P0, RZ, R2, 0x1f, RZ, 0xc0, !PT ;  /* 0x0000001f02ff7812 */ /* 0x000fe2000780c0ff */
[----:B------:R-:W-:Y:S01]  /*5bd0*/  USHF.L.U32 UR7, UR7, UR6, URZ ;  /* 0x0000000607077299 */ /* 0x000fe2000800063f */
[----:B------:R-:W-:Y:S01]  /*5be0*/  BSSY B0, `(.L_x_106) ;  /* 0x00000c1000007945 */ /* 0x000fe20003800000 */
[----:B------:R-:W-:Y:S01]  /*5bf0*/  USHF.L.U32 UR18, UR8, UR6, URZ ;  /* 0x0000000608127299 */ /* 0x000fe2000800063f */
[----:B------:R-:W-:Y:S01]  /*5c00*/  IMAD.MOV.U32 R15, RZ, RZ, 0x1 ;  /* 0x00000001ff0f7424 */ /* 0x000fe200078e00ff */
[----:B------:R-:W-:Y:S01]  /*5c10*/  LOP3.LUT R16, R4, 0x2, RZ, 0xfc, !PT ;  /* 0x0000000204107812 */ /* 0x000fe200078efcff */
[----:B------:R-:W-:Y:S01]  /*5c20*/  ULDC UR6, c[0x0][0x14] ;  /* 0x0000050000067ab9 */ /* 0x000fe20000000800 */
[----:B------:R-:W-:Y:S01]  /*5c30*/  PLOP3.LUT P0, PT, P0, P2, PT, 0x8a, 0x0 ;  /* 0x000000000000781c */ /* 0x000fe20000705172 */
[----:B------:R-:W-:Y:S01]  /*5c40*/  UIMAD.WIDE.U32 UR20, UR4, UR6, URZ ;  /* 0x00000006041472a5 */ /* 0x000fe2000f8e003f */
[----:B------:R-:W-:Y:S01]  /*5c50*/  IMAD.MOV.U32 R10, RZ, RZ, 0x1 ;  /* 0x00000001ff0a7424 */ /* 0x000fe200078e00ff */
[----:B------:R-:W-:Y:S01]  /*5c60*/  UIMAD UR13, UR5, UR6, URZ ;  /* 0x00000006050d72a4 */ /* 0x000fe2000f8e023f */
[----:B------:R-:W-:Y:S01]  /*5c70*/  IMAD.MOV.U32 R13, RZ, RZ, RZ ;  /* 0x000000ffff0d7224 */ /* 0x000fe200078e00ff */
[----:B------:R-:W-:Y:S01]  /*5c80*/  ULOP3.LUT UR17, URZ, UR7, URZ, 0x33, !UPT ;  /* 0x000000073f117292 */ /* 0x000fe2000f8e333f */
[----:B0-----:R-:W-:Y:S01]  /*5c90*/  VIADD R3, R3, 0x7f ;  /* 0x0000007f03037836 */ /* 0x001fe20000000000 */
[----:B------:R-:W-:Y:S01]  /*5ca0*/  UIADD3 UR13, UR21, UR13, URZ ;  /* 0x0000000d150d7290 */ /* 0x000fe2000fffe03f */
[----:B------:R-:W-:-:S03]  /*5cb0*/  ULDC.64 UR22, c[0x0][0x198] ;  /* 0x0000660000167ab9 */ /* 0x000fc60000000a00 */
[----:B------:R-:W-:-:S04]  /*5cc0*/  SHF.R.S32.HI R6, RZ, 0x1f, R3 ;  /* 0x0000001fff067819 */ /* 0x000fc80000011403 */
[----:B------:R-:W-:-:S04]  /*5cd0*/  LEA.HI R6, R6, R3, RZ, 0x7 ;  /* 0x0000000306067211 */ /* 0x000fc800078f38ff */
[----:B------:R-:W-:-:S05]  /*5ce0*/  SHF.R.S32.HI R12, RZ, 0x7, R6 ;  /* 0x00000007ff0c7819 */ /* 0x000fca0000011406 */
[----:B------:R-:W-:-:S07]  /*5cf0*/  VIADD R11, R12, 0x1 ;  /* 0x000000010c0b7836 */ /* 0x000fce0000000000 */
.L_x_118:
[----:B------:R-:W-:-:S03]  /*5d00*/  UMOV UR4, 0xffffffff ;  /* 0xffffffff00047882 */ /* 0x000fc60000000000 */
[----:B------:R-:W-:Y:S05]  /*5d10*/  BRA.DIV UR4, `(.L_x_107) ;  /* 0x00000012045c7947 */ /* 0x000fea000b800000 */
[----:B------:R-:W-:-:S13]  /*5d20*/  ELECT P1, URZ, PT ;  /* 0x00000000003f782f */ /* 0x000fda0003820000 */
.L_x_134:
[----:B------:R-:W0:Y:S01]  /*5d30*/  LDC R2, c[0x0][0x28c] ;  /* 0x0000a300ff027b82 */ /* 0x000e220000000800 */
[----:B------:R-:W-:Y:S01]  /*5d40*/  BSSY B1, `(.L_x_108) ;  /* 0x0000037000017945 */ /* 0x000fe20003800000 */
[----:B0-----:R-:W-:-:S13]  /*5d50*/  ISETP.LT.OR P1, PT, R2, 0x1, !P1 ;  /* 0x000000010200780c */ /* 0x001fda0004f21670 */
[----:B------:R-:W-:Y:S05]  /*5d60*/  @P1 BRA `(.L_x_109) ;  /* 0x0000000000d01947 */ /* 0x000fea0003800000 */
[----:B------:R-:W-:Y:S02]  /*5d70*/  IMAD.SHL.U32 R17, R17, 0x40, RZ ;  /* 0x0000004011117824 */ /* 0x000fe400078e00ff */
[----:B------:R-:W-:Y:S02]  /*5d80*/  IMAD.SHL.U32 R14, R14, 0x80, RZ ;  /* 0x000000800e0e7824 */ /* 0x000fe400078e00ff */
[----:B------:R-:W-:Y:S02]  /*5d90*/  IMAD.MOV.U32 R20, RZ, RZ, RZ ;  /* 0x000000ffff147224 */ /* 0x000fe400078e00ff */
[----:B------:R-:W-:Y:S02]  /*5da0*/  IMAD.MOV.U32 R2, RZ, RZ, R11 ;  /* 0x000000ffff027224 */ /* 0x000fe400078e000b */
[----:B------:R-:W-:Y:S02]  /*5db0*/  IMAD.MOV.U32 R3, RZ, RZ, R10 ;  /* 0x000000ffff037224 */ /* 0x000fe400078e000a */
[----:B------:R-:W-:-:S07]  /*5dc0*/  IMAD.MOV.U32 R6, RZ, RZ, R13 ;  /* 0x000000ffff067224 */ /* 0x000fce00078e000d */
.L_x_113:
[----:B------:R-:W0:Y:S01]  /*5dd0*/  S2R R8, SR_CgaCtaId ;  /* 0x0000000000087919 */ /* 0x000e220000008800 */
[----:B------:R-:W-:-:S04]  /*5de0*/  MOV R7, 0x400 ;  /* 0x0000040000077802 */ /* 0x000fc80000000f00 */
[----:B0-----:R-:W-:Y:S02]  /*5df0*/  LEA R19, R8, R7, 0x18 ;  /* 0x0000000708137211 */ /* 0x001fe400078ec0ff */
[----:B------:R-:W-:Y:S01]  /*5e00*/  SHF.L.U32 R7, R3, 0x1f, RZ ;  /* 0x0000001f03077819 */ /* 0x000fe200000006ff */
[----:B------:R-:W0:Y:S02]  /*5e10*/  @!P2 LDC R8, c[0x0][0x500] ;  /* 0x00014000ff08ab82 */ /* 0x000e240000000800 */
[----:B------:R-:W-:-:S04]  /*5e20*/  IMAD R18, R6, 0x8, R19 ;  /* 0x0000000806127824 */ /* 0x000fc800078e0213 */
[----:B------:R-:W1:Y:S02]  /*5e30*/  SYNCS.PHASECHK.TRANS64.TRYWAIT P1, [R18+URZ+0x48], R7 ;  /* 0x00004807120075a7 */ /* 0x000e64000802017f */
[----:B-1----:R-:W-:Y:S05]  /*5e40*/  @!P1 BRA `(.L_x_110) ;  /* 0x0000001000309947 */ /* 0x002fea0003800000 */
.L_x_135:
[----:B-1----:R-:W-:Y:S01]  /*5e50*/  PRMT R7, R16, 0x9910, RZ ;  /* 0x0000991010077816 */ /* 0x002fe200000000ff */
[----:B0-----:R0:W-:Y:S03]  /*5e60*/  @!P2 SYNCS.ARRIVE.TRANS64 RZ, [R18+URZ], R8 ;  /* 0x0000000812ffa9a7 */ /* 0x0011e6000800003f */
[----:B------:R-:W-:-:S13]  /*5e70*/  ISETP.NE.AND P1, PT, R7, 0x2, PT ;  /* 0x000000020700780c */ /* 0x000fda0003f25270 */
[----:B0-----:R-:W-:Y:S05]  /*5e80*/  @P1 BRA `(.L_x_111) ;  /* 0x0000000000041947 */ /* 0x001fea0003800000 */
[----:B------:R-:W-:Y:S01]  /*5e90*/  BPT.TRAP 0x1 ;  /* 0x000000040000795c */ /* 0x000fe20000300000 */
.L_x_111:
[----:B------:R-:W-:Y:S05]  /*5ea0*/  @P0 BRA `(.L_x_112) ;  /* 0x0000000000040947 */ /* 0x000fea0003800000 */
[----:B------:R-:W-:Y:S01]  /*5eb0*/  BPT.TRAP 0x1 ;  /* 0x000000040000795c */ /* 0x000fe20000300000 */
.L_x_112:
[--C-:B------:R-:W-:Y:S01]  /*5ec0*/  IMAD R7, R6, 0x4000, R19.reuse ;  /* 0x0000400006077824 */ /* 0x100fe200078e0213 */
[----:B------:R-:W-:Y:S01]  /*5ed0*/  R2UR UR9, R18 ;  /* 0x00000000120972ca */ /* 0x000fe200000e0000 */
[----:B------:R-:W-:Y:S01]  /*5ee0*/  IMAD R19, R6, 0x2000, R19 ;  /* 0x0000200006137824 */ /* 0x000fe200078e0213 */
[----:B------:R-:W-:Y:S01]  /*5ef0*/  UIADD3 UR4, UP0, UR22, 0xf0, URZ ;  /* 0x000000f016047890 */ /* 0x000fe2000ff1e03f */
[----:B------:R-:W-:Y:S01]  /*5f00*/  VIADD R2, R2, 0xffffffff ;  /* 0xffffffff02027836 */ /* 0x000fe20000000000 */
[----:B------:R-:W-:Y:S01]  /*5f10*/  R2UR UR5, R7 ;  /* 0x00000000070572ca */ /* 0x000fe200000e0000 */
[----:B------:R-:W-:Y:S01]  /*5f20*/  UIADD3 UR24, UP1, UR22, 0x1f0, URZ ;  /* 0x000001f016187890 */ /* 0x000fe2000ff3e03f */
[----:B------:R-:W-:Y:S01]  /*5f30*/  R2UR UR8, R19 ;  /* 0x00000000130872ca */ /* 0x000fe200000e0000 */
[----:B------:R-:W-:Y:S01]  /*5f40*/  VIADD R6, R6, 0x1 ;  /* 0x0000000106067836 */ /* 0x000fe20000000000 */
[----:B------:R-:W-:Y:S01]  /*5f50*/  R2UR UR11, R14 ;  /* 0x000000000e0b72ca */ /* 0x000fe200000e0000 */
[----:B------:R-:W-:Y:S01]  /*5f60*/  UIADD3.X UR25, URZ, UR23, URZ, UP1, !UPT ;  /* 0x000000173f197290 */ /* 0x000fe20008ffe43f */
[C---:B------:R-:W-:Y:S01]  /*5f70*/  R2UR UR10, R20.reuse ;  /* 0x00000000140a72ca */ /* 0x040fe200000e0000 */
[----:B------:R-:W-:Y:S01]  /*5f80*/  UMOV UR6, 0x0 ;  /* 0x0000000000067882 */ /* 0x000fe20000000000 */
[----:B------:R-:W-:Y:S01]  /*5f90*/  R2UR UR12, R9 ;  /* 0x00000000090c72ca */ /* 0x000fe200000e0000 */
[----:B------:R-:W-:Y:S01]  /*5fa0*/  UMOV UR7, 0x10000000 ;  /* 0x1000000000077882 */ /* 0x000fe20000000000 */
[----:B------:R-:W-:Y:S01]  /*5fb0*/  R2UR UR19, R17 ;  /* 0x00000000111372ca */ /* 0x000fe200000e0000 */
[----:B------:R-:W-:Y:S01]  /*5fc0*/  VIADD R20, R20, 0x80 ;  /* 0x0000008014147836 */ /* 0x000fe20000000000 */
[----:B------:R-:W-:Y:S01]  /*5fd0*/  ISETP.GT.AND P3, PT, R2, 0x1, PT ;  /* 0x000000010200780c */ /* 0x000fe20003f64270 */
[----:B------:R-:W-:Y:S01]  /*5fe0*/  UIADD3 UR14, UR5, 0x180, URZ ;  /* 0x00000180050e7890 */ /* 0x000fe2000fffe03f */
[----:B------:R-:W-:Y:S01]  /*5ff0*/  ISETP.NE.AND P1, PT, R6, 0x9, PT ;  /* 0x000000090600780c */ /* 0x000fe20003f25270 */
[----:B------:R-:W-:-:S02]  /*6000*/  UIADD3.X UR5, URZ, UR23, URZ, UP0, !UPT ;  /* 0x000000173f057290 */ /* 0x000fc400087fe43f */
[----:B------:R-:W-:Y:S01]  /*6010*/  UIADD3 UR15, UR8, 0x24180, URZ ;  /* 0x00024180080f7890 */ /* 0x000fe2000fffe03f */
[----:B------:R-:W-:Y:S02]  /*6020*/  SEL R8, RZ, 0x1, P1 ;  /* 0x00000001ff087807 */ /* 0x000fe40000800000 */
[----:B------:R-:W-:Y:S01]  /*6030*/  UMOV UR8, UR14 ;  /* 0x0000000e00087c82 */ /* 0x000fe20008000000 */
[----:B------:R-:W-:Y:S02]  /*6040*/  SEL R6, R6, RZ, P1 ;  /* 0x000000ff06067207 */ /* 0x000fe40000800000 */
[----:B------:R-:W-:Y:S01]  /*6050*/  LOP3.LUT R3, R3, R8, RZ, 0x3c, !PT ;  /* 0x0000000803037212 */ /* 0x000fe200078e3cff */
[----:B------:R0:W-:Y:S02]  /*6060*/  UTMALDG.3D [UR8], [UR4], desc[UR6] ;  /* 0x00000608040075b4 */ /* 0x0001e40008011000 */
[----:B0-----:R-:W-:Y:S01]  /*6070*/  UMOV UR8, UR15 ;  /* 0x0000000f00087c82 */ /* 0x001fe20008000000 */
[----:B------:R-:W-:-:S02]  /*6080*/  UMOV UR11, UR19 ;  /* 0x00000013000b7c82 */ /* 0x000fc40008000000 */
[----:B------:R0:W-:Y:S02]  /*6090*/  UTMALDG.3D [UR8], [UR24], desc[UR6] ;  /* 0x00000608180075b4 */ /* 0x0001e40008011000 */
[----:B0-----:R-:W-:Y:S05]  /*60a0*/  @P3 BRA `(.L_x_113) ;  /* 0xfffffffc00483947 */ /* 0x001fea000383ffff */
.L_x_109:
[----:B------:R-:W-:Y:S05]  /*60b0*/  BSYNC B1 ;  /* 0x0000000000017941 */ /* 0x000fea0003800000 */
.L_x_108:
[----:B------:R-:W-:Y:S01]  /*60c0*/  LOP3.LUT P3, RZ, R15, 0xff, RZ, 0xc0, !PT ;  /* 0x000000ff0fff7812 */ /* 0x000fe2000786c0ff */
[----:B------:R-:W-:Y:S01]  /*60d0*/  IMAD.IADD R6, R12, 0x1, R13 ;  /* 0x000000010c067824 */ /* 0x000fe200078e020d */
[----:B------:R-:W-:Y:S01]  /*60e0*/  IADD3 R0, P5, R0, UR20, RZ ;  /* 0x0000001400007c10 */ /* 0x000fe2000ffbe0ff */
[----:B------:R-:W-:Y:S01]  /*60f0*/  ULDC.64 UR4, c[0x0][0x650] ;  /* 0x0001940000047ab9 */ /* 0x000fe20000000a00 */
[----:B------:R-:W-:Y:S01]  /*6100*/  BSSY B1, `(.L_x_114) ;  /* 0x000006c000017945 */ /* 0x000fe20003800000 */
[----:B------:R-:W-:Y:S01]  /*6110*/  IMAD.MOV.U32 R14, RZ, RZ, -0x1 ;  /* 0xffffffffff0e7424 */ /* 0x000fe200078e00ff */
[----:B------:R-:W-:Y:S01]  /*6120*/  ISETP.GT.U32.AND P1, PT, R6, 0x8, PT ;  /* 0x000000080600780c */ /* 0x000fe20003f24070 */
[----:B------:R-:W-:Y:S01]  /*6130*/  IMAD.MOV.U32 R17, RZ, RZ, -0x1 ;  /* 0xffffffffff117424 */ /* 0x000fe200078e00ff */
[----:B------:R-:W-:Y:S01]  /*6140*/  IADD3.X R5, R5, UR13, RZ, P5, !PT ;  /* 0x0000000d05057c10 */ /* 0x000fe2000affe4ff */
[----:B------:R-:W-:Y:S01]  /*6150*/  IMAD.MOV.U32 R9, RZ, RZ, -0x1 ;  /* 0xffffffffff097424 */ /* 0x000fe200078e00ff */
[----:B------:R-:W-:-:S02]  /*6160*/  ISETP.LT.U32.AND P1, PT, R12, 0x9, P1 ;  /* 0x000000090c00780c */ /* 0x000fc40000f21070 */
[----:B------:R-:W-:Y:S01]  /*6170*/  PRMT R15, RZ, 0x7610, R15 ;  /* 0x00007610ff0f7816 */ /* 0x000fe2000000000f */
[----:B------:R-:W0:Y:S01]  /*6180*/  @P3 S2R R3, SR_CgaCtaId ;  /* 0x0000000000033919 */ /* 0x000e220000008800 */
[----:B------:R-:W-:-:S04]  /*6190*/  @P3 MOV R2, 0x400 ;  /* 0x0000040000023802 */ /* 0x000fc80000000f00 */
[----:B0-----:R-:W-:Y:S01]  /*61a0*/  @P3 LEA R7, R3, R2, 0x18 ;  /* 0x0000000203073211 */ /* 0x001fe200078ec0ff */
[----:B------:R-:W-:-:S03]  /*61b0*/  IMAD.WIDE.U32 R2, R6, 0x38e38e39, RZ ;  /* 0x38e38e3906027825 */ /* 0x000fc600078e00ff */
[----:B------:R0:W-:Y:S01]  /*61c0*/  @P3 SYNCS.ARRIVE.TRANS64.A1T0 RZ, [R7+URZ+0xa8], RZ ;  /* 0x0000a8ff07ff39a7 */ /* 0x0001e2000810003f */
[----:B------:R-:W-:Y:S02]  /*61d0*/  ISETP.GE.U32.AND P3, PT, R12, 0x9, PT ;  /* 0x000000090c00780c */ /* 0x000fe40003f66070 */
[----:B------:R-:W-:Y:S02]  /*61e0*/  PRMT R2, RZ, 0x7610, R2 ;  /* 0x00007610ff027816 */ /* 0x000fe40000000002 */
[----:B0-----:R-:W-:Y:S02]  /*61f0*/  SHF.R.U32.HI R7, RZ, 0x1, R3 ;  /* 0x00000001ff077819 */ /* 0x001fe40000011603 */
[----:B------:R-:W-:Y:S02]  /*6200*/  SEL R3, RZ, 0x1, !P1 ;  /* 0x00000001ff037807 */ /* 0x000fe40004800000 */
[----:B------:R-:W-:Y:S01]  /*6210*/  ISETP.GE.U32.AND P1, PT, R0, UR4, PT ;  /* 0x0000000400007c0c */ /* 0x000fe2000bf26070 */
[----:B------:R-:W-:Y:S01]  /*6220*/  IMAD R13, R7, -0x9, R6 ;  /* 0xfffffff7070d7824 */ /* 0x000fe200078e0206 */
[----:B------:R-:W-:-:S02]  /*6230*/  LOP3.LUT R10, R10, R3, RZ, 0x3c, !PT ;  /* 0x000000030a0a7212 */ /* 0x000fc400078e3cff */
[----:B------:R-:W-:Y:S02]  /*6240*/  ISETP.GE.U32.AND.EX P1, PT, R5, UR5, PT, P1 ;  /* 0x0000000505007c0c */ /* 0x000fe4000bf26110 */
[----:B------:R-:W-:-:S11]  /*6250*/  @P3 LOP3.LUT R10, R10, 0x1, R7, 0x78, !PT ;  /* 0x000000010a0a3812 */ /* 0x000fd600078e7807 */
[----:B------:R-:W-:Y:S05]  /*6260*/  @P1 BRA `(.L_x_115) ;  /* 0x0000000400541947 */ /* 0x000fea0003800000 */
[----:B------:R-:W-:Y:S01]  /*6270*/  ULDC.64 UR4, c[0x0][0x628] ;  /* 0x00018a0000047ab9 */ /* 0x000fe20000000a00 */
[----:B------:R-:W0:Y:S01]  /*6280*/  S2R R17, SR_CTAID.X ;  /* 0x0000000000117919 */ /* 0x000e220000002500 */
[----:B------:R-:W-:Y:S01]  /*6290*/  ISETP.NE.U32.AND P1, PT, RZ, UR4, PT ;  /* 0x00000004ff007c0c */ /* 0x000fe2000bf25070 */
[----:B------:R-:W-:Y:S01]  /*62a0*/  ULDC UR7, c[0x0][0x630] ;  /* 0x00018c0000077ab9 */ /* 0x000fe20000000800 */
[----:B------:R-:W-:Y:S01]  /*62b0*/  IMAD.MOV.U32 R2, RZ, RZ, R0 ;  /* 0x000000ffff027224 */ /* 0x000fe200078e0000 */
[----:B------:R-:W1:Y:S01]  /*62c0*/  S2R R14, SR_CTAID.Y ;  /* 0x00000000000e7919 */ /* 0x000e620000002600 */
[----:B------:R-:W-:Y:S01]  /*62d0*/  ISETP.NE.AND.EX P1, PT, RZ, UR5, PT, P1 ;  /* 0x00000005ff007c0c */ /* 0x000fe2000bf25310 */
[----:B------:R-:W-:-:S12]  /*62e0*/  IMAD.MOV.U32 R3, RZ, RZ, R5 ;  /* 0x000000ffff037224 */ /* 0x000fd800078e0005 */
[----:B------:R-:W-:Y:S05]  /*62f0*/  @!P1 BRA `(.L_x_116) ;  /* 0x0000000000289947 */ /* 0x000fea0003800000 */
[----:B------:R-:W-:Y:S02]  /*6300*/  ULDC UR6, c[0x0][0x634] ;  /* 0x00018d0000067ab9 */ /* 0x000fe40000000800 */
[----:B------:R-:W-:-:S05]  /*6310*/  IADD3 R9, P1, R0, UR6, RZ ;  /* 0x0000000600097c10 */ /* 0x000fca000ff3e0ff */
[----:B------:R-:W-:-:S04]  /*6320*/  IMAD.X R19, RZ, RZ, R5, P1 ;  /* 0x000000ffff137224 */ /* 0x000fc800008e0605 */
[----:B------:R-:W-:-:S04]  /*6330*/  IMAD.WIDE.U32 R6, R19, UR4, RZ ;  /* 0x0000000413067c25 */ /* 0x000fc8000f8e00ff */
[----:B------:R-:W-:-:S04]  /*6340*/  IMAD.WIDE.U32 R6, P1, R9, UR5, R6 ;  /* 0x0000000509067c25 */ /* 0x000fc8000f820006 */
[----:B------:R-:W-:-:S04]  /*6350*/  IMAD.WIDE.U32 R8, R9, UR4, RZ ;  /* 0x0000000409087c25 */ /* 0x000fc8000f8e00ff */
[----:B------:R-:W-:Y:S01]  /*6360*/  IMAD.X R3, RZ, RZ, RZ, P1 ;  /* 0x000000ffff037224 */ /* 0x000fe200008e06ff */
[----:B------:R-:W-:Y:S01]  /*6370*/  IADD3 RZ, P1, R9, R6, RZ ;  /* 0x0000000609ff7210 */ /* 0x000fe20007f3e0ff */
[----:B------:R-:W-:-:S04]  /*6380*/  IMAD.MOV.U32 R2, RZ, RZ, R7 ;  /* 0x000000ffff027224 */ /* 0x000fc800078e0007 */
[----:B------:R-:W-:-:S08]  /*6390*/  IMAD.WIDE.U32.X R2, R19, UR5, R2, P1 ;  /* 0x0000000513027c25 */ /* 0x000fd000088e0402 */
.L_x_116:
[--C-:B------:R-:W-:Y:S01]  /*63a0*/  SHF.R.U64 R8, R2, UR7, R3.reuse ;  /* 0x0000000702087c19 */ /* 0x100fe20008001203 */
[----:B------:R-:W-:Y:S01]  /*63b0*/  ULDC.64 UR4, c[0x0][0x620] ;  /* 0x0001880000047ab9 */ /* 0x000fe20000000a00 */
[----:B------:R-:W-:Y:S01]  /*63c0*/  SHF.R.U32.HI R2, RZ, UR7, R3 ;  /* 0x00000007ff027c19 */ /* 0x000fe20008011603 */
[----:B------:R-:W-:Y:S01]  /*63d0*/  IMAD.MOV.U32 R3, RZ, RZ, R5 ;  /* 0x000000ffff037224 */ /* 0x000fe200078e0005 */
[----:B------:R-:W-:Y:S01]  /*63e0*/  IADD3 R7, P1, RZ, -R8, RZ ;  /* 0x80000008ff077210 */ /* 0x000fe20007f3e0ff */
[----:B------:R-:W2:Y:S01]  /*63f0*/  LDC R22, c[0x0][0x144] ;  /* 0x00005100ff167b82 */ /* 0x000ea20000000800 */
[----:B0-----:R-:W-:Y:S01]  /*6400*/  I2FP.F32.U32 R9, R17 ;  /* 0x0000001100097245 */ /* 0x001fe20000201000 */
[----:B------:R-:W-:Y:S01]  /*6410*/  ULDC.64 UR8, c[0x0][0x640] ;  /* 0x0001900000087ab9 */ /* 0x000fe20000000a00 */
[----:B------:R-:W-:Y:S01]  /*6420*/  ULDC UR6, c[0x0][0x608] ;  /* 0x0001820000067ab9 */ /* 0x000fe20000000800 */
[----:B------:R-:W-:Y:S01]  /*6430*/  IMAD.X R2, RZ, RZ, ~R2, P1 ;  /* 0x000000ffff027224 */ /* 0x000fe200008e0e02 */
[----:B------:R-:W-:-:S03]  /*6440*/  ISETP.NE.U32.AND P1, PT, RZ, UR8, PT ;  /* 0x00000008ff007c0c */ /* 0x000fc6000bf25070 */
[----:B------:R-:W-:Y:S01]  /*6450*/  IMAD R6, R2, UR4, RZ ;  /* 0x0000000402067c24 */ /* 0x000fe2000f8e02ff */
[----:B------:R-:W0:Y:S01]  /*6460*/  LDC R19, c[0x0][0x148] ;  /* 0x00005200ff137b82 */ /* 0x000e220000000800 */
[----:B------:R-:W-:Y:S01]  /*6470*/  IMAD.MOV.U32 R2, RZ, RZ, R0 ;  /* 0x000000ffff027224 */ /* 0x000fe200078e0000 */
[----:B------:R-:W-:-:S03]  /*6480*/  ISETP.NE.AND.EX P1, PT, RZ, UR9, PT, P1 ;  /* 0x00000009ff007c0c */ /* 0x000fc6000bf25310 */
[----:B------:R-:W-:Y:S01]  /*6490*/  IMAD.WIDE.U32 R2, R7, UR4, R2 ;  /* 0x0000000407027c25 */ /* 0x000fe2000f8e0002 */
[----:B------:R-:W-:-:S03]  /*64a0*/  ULDC UR4, c[0x0][0x150] ;  /* 0x0000540000047ab9 */ /* 0x000fc60000000800 */
[----:B------:R-:W-:Y:S02]  /*64b0*/  IMAD R7, R7, UR5, R6 ;  /* 0x0000000507077c24 */ /* 0x000fe4000f8e0206 */
[----:B------:R-:W-:Y:S01]  /*64c0*/  FMUL R6, R9, UR4 ;  /* 0x0000000409067c20 */ /* 0x000fe20008400000 */
[----:B------:R-:W-:Y:S01]  /*64d0*/  ULDC UR4, c[0x0][0x618] ;  /* 0x0001860000047ab9 */ /* 0x000fe20000000800 */
[----:B------:R-:W-:Y:S01]  /*64e0*/  ULDC UR5, c[0x0][0x154] ;  /* 0x0000550000057ab9 */ /* 0x000fe20000000800 */
[----:B------:R-:W-:-:S03]  /*64f0*/  IMAD.IADD R3, R3, 0x1, R7 ;  /* 0x0000000103037824 */ /* 0x000fc600078e0207 */
[----:B------:R-:W3:Y:S02]  /*6500*/  F2I.U32.TRUNC.NTZ R6, R6 ;  /* 0x0000000600067305 */ /* 0x000ee4000020f000 */
[----:B------:R-:W-:Y:S02]  /*6510*/  SHF.R.U64 R9, R2, UR4, R3 ;  /* 0x0000000402097c19 */ /* 0x000fe40008001203 */
[----:B-1----:R-:W-:-:S05]  /*6520*/  I2FP.F32.U32 R2, R14 ;  /* 0x0000000e00027245 */ /* 0x002fca0000201000 */
[----:B------:R-:W-:Y:S01]  /*6530*/  FMUL R21, R2, UR5 ;  /* 0x0000000502157c20 */ /* 0x000fe20008400000 */
[----:B------:R-:W-:Y:S01]  /*6540*/  SHF.R.U32.HI R2, RZ, UR4, R3 ;  /* 0x00000004ff027c19 */ /* 0x000fe20008011603 */
[----:B------:R-:W-:-:S03]  /*6550*/  ULDC UR4, c[0x0][0x658] ;  /* 0x0001960000047ab9 */ /* 0x000fc60000000800 */
[--C-:B------:R-:W-:Y:S01]  /*6560*/  SHF.R.U64 R20, R9, UR6, R2.reuse ;  /* 0x0000000609147c19 */ /* 0x100fe20008001202 */
[----:B------:R-:W1:Y:S01]  /*6570*/  F2I.U32.TRUNC.NTZ R21, R21 ;  /* 0x0000001500157305 */ /* 0x000e62000020f000 */
[----:B------:R-:W-:Y:S01]  /*6580*/  SHF.R.U32.HI R3, RZ, UR6, R2 ;  /* 0x00000006ff037c19 */ /* 0x000fe20008011602 */
[----:B---3--:R-:W-:-:S03]  /*6590*/  IMAD.MOV R6, RZ, RZ, -R6 ;  /* 0x000000ffff067224 */ /* 0x008fc600078e0a06 */
[----:B------:R-:W-:Y:S01]  /*65a0*/  SHF.R.U64 R18, R20, UR4, R3 ;  /* 0x0000000414127c19 */ /* 0x000fe20008001203 */
[----:B--2---:R-:W-:Y:S01]  /*65b0*/  IMAD R17, R22, R6, R17 ;  /* 0x0000000616117224 */ /* 0x004fe200078e0211 */
[----:B------:R-:W-:-:S03]  /*65c0*/  SHF.R.U32.HI R23, RZ, UR4, R3 ;  /* 0x00000004ff177c19 */ /* 0x000fc60008011603 */
[----:B------:R-:W-:Y:S02]  /*65d0*/  IMAD.MOV.U32 R2, RZ, RZ, R18 ;  /* 0x000000ffff027224 */ /* 0x000fe400078e0012 */
[----:B------:R-:W-:Y:S01]  /*65e0*/  IMAD.MOV.U32 R3, RZ, RZ, R23 ;  /* 0x000000ffff037224 */ /* 0x000fe200078e0017 */
[----:B------:R-:W-:Y:S06]  /*65f0*/  @!P1 BRA `(.L_x_117) ;  /* 0x0000000000289947 */ /* 0x000fec0003800000 */
[----:B------:R-:W-:Y:S02]  /*6600*/  ULDC UR4, c[0x0][0x64c] ;  /* 0x0001930000047ab9 */ /* 0x000fe40000000800 */
[----:B------:R-:W-:-:S05]  /*6610*/  IADD3 R3, P1, R18, UR4, RZ ;  /* 0x0000000412037c10 */ /* 0x000fca000ff3e0ff */
[----:B------:R-:W-:-:S04]  /*6620*/  IMAD.X R23, RZ, RZ, R23, P1 ;  /* 0x000000ffff177224 */ /* 0x000fc800008e0617 */
[----:B------:R-:W-:-:S04]  /*6630*/  IMAD.WIDE.U32 R6, R23, UR8, RZ ;  /* 0x0000000817067c25 */ /* 0x000fc8000f8e00ff */
[----:B------:R-:W-:-:S04]  /*6640*/  IMAD.WIDE.U32 R6, P1, R3, UR9, R6 ;  /* 0x0000000903067c25 */ /* 0x000fc8000f820006 */
[----:B------:R-:W-:-:S04]  /*6650*/  IMAD.WIDE.U32 R2, R3, UR8, RZ ;  /* 0x0000000803027c25 */ /* 0x000fc8000f8e00ff */
[----:B------:R-:W-:Y:S01]  /*6660*/  IMAD.MOV.U32 R2, RZ, RZ, R7 ;  /* 0x000000ffff027224 */ /* 0x000fe200078e0007 */
[----:B------:R-:W-:Y:S01]  /*6670*/  IADD3 RZ, P3, R3, R6, RZ ;  /* 0x0000000603ff7210 */ /* 0x000fe20007f7e0ff */
[----:B------:R-:W-:-:S04]  /*6680*/  IMAD.X R3, RZ, RZ, RZ, P1 ;  /* 0x000000ffff037224 */ /* 0x000fc800008e06ff */
[----:B------:R-:W-:-:S08]  /*6690*/  IMAD.WIDE.U32.X R2, R23, UR9, R2, P3 ;  /* 0x0000000917027c25 */ /* 0x000fd000098e0402 */
.L_x_117:
[----:B------:R-:W-:Y:S01]  /*66a0*/  ULDC UR4, c[0x0][0x648] ;  /* 0x0001920000047ab9 */ /* 0x000fe20000000800 */
[----:B-1----:R-:W-:Y:S01]  /*66b0*/  IMAD.MOV R21, RZ, RZ, -R21 ;  /* 0x000000ffff157224 */ /* 0x002fe200078e0a15 */
[----:B------:R-:W-:Y:S01]  /*66c0*/  SHF.R.U64 R3, R2, UR4, R3 ;  /* 0x0000000402037c19 */ /* 0x000fe20008001203 */
[----:B------:R-:W-:Y:S01]  /*66d0*/  ULDC UR4, c[0x0][0x638] ;  /* 0x00018e0000047ab9 */ /* 0x000fe20000000800 */
[----:B------:R-:W-:Y:S01]  /*66e0*/  LOP3.LUT R20, R20, UR17, RZ, 0xc0, !PT ;  /* 0x0000001114147c12 */ /* 0x000fe2000f8ec0ff */
[----:B0-----:R-:W-:Y:S01]  /*66f0*/  @P4 IMAD R17, R19, R21, R14 ;  /* 0x0000001513114224 */ /* 0x001fe200078e020e */
[----:B------:R-:W-:Y:S01]  /*6700*/  ULDC UR5, c[0x0][0x610] ;  /* 0x0001840000057ab9 */ /* 0x000fe20000000800 */
[----:B------:R-:W-:Y:S02]  /*6710*/  IMAD.MOV R7, RZ, RZ, -R3 ;  /* 0x000000ffff077224 */ /* 0x000fe400078e0a03 */
[----:B------:R-:W-:Y:S01]  /*6720*/  IMAD R14, R3, UR18, R20 ;  /* 0x00000012030e7c24 */ /* 0x000fe2000f8e0214 */
[----:B------:R-:W-:Y:S01]  /*6730*/  LOP3.LUT R3, R9, UR16, RZ, 0xc0, !PT ;  /* 0x0000001009037c12 */ /* 0x000fe2000f8ec0ff */
[----:B------:R-:W-:Y:S01]  /*6740*/  IMAD R18, R7, UR4, R18 ;  /* 0x0000000407127c24 */ /* 0x000fe2000f8e0212 */
[----:B------:R-:W-:Y:S01]  /*6750*/  ULDC UR4, c[0x0][0x600] ;  /* 0x0001800000047ab9 */ /* 0x000fe20000000800 */
[----:B------:R-:W-:-:S02]  /*6760*/  IMAD R14, R14, UR5, R17 ;  /* 0x000000050e0e7c24 */ /* 0x000fc4000f8e0211 */
[----:B------:R-:W-:Y:S02]  /*6770*/  IMAD R3, R18, UR4, R3 ;  /* 0x0000000412037c24 */ /* 0x000fe4000f8e0203 */
[----:B------:R-:W-:Y:S02]  /*6780*/  IMAD.MOV.U32 R2, RZ, RZ, 0x1 ;  /* 0x00000001ff027424 */ /* 0x000fe400078e00ff */
[----:B------:R-:W-:Y:S01]  /*6790*/  IMAD.MOV.U32 R9, RZ, RZ, R8 ;  /* 0x000000ffff097224 */ /* 0x000fe200078e0008 */
[----:B------:R-:W-:Y:S02]  /*67a0*/  SEL R17, R3, R14, !P4 ;  /* 0x0000000e03117207 */ /* 0x000fe40006000000 */
[----:B------:R-:W-:-:S07]  /*67b0*/  SEL R14, R14, R3, !P4 ;  /* 0x000000030e0e7207 */ /* 0x000fce0006000000 */
.L_x_115:
[----:B------:R-:W-:Y:S05]  /*67c0*/  BSYNC B1 ;  /* 0x0000000000017941 */ /* 0x000fea0003800000 */
.L_x_114:
[----:B------:R-:W-:-:S13]  /*67d0*/  LOP3.LUT P1, RZ, R2, 0xff, RZ, 0xc0, !PT ;  /* 0x000000ff02ff7812 */ /* 0x000fda000782c0ff */
[----:B------:R-:W-:Y:S05]  /*67e0*/  @P1 BRA `(.L_x_118) ;  /* 0xfffffff400441947 */ /* 0x000fea000383ffff */
[----:B------:R-:W-:Y:S05]  /*67f0*/  BSYNC B0 ;  /* 0x0000000000007941 */ /* 0x000fea0003800000 */
.L_x_106:
[----:B------:R-:W-:-:S03]  /*6800*/  UMOV UR4, 0xffffffff ;  /* 0xffffffff00047882 */ /* 0x000fc60000000000 */
[----:B------:R-:W-:Y:S05]  /*6810*/  BRA.DIV UR4, `(.L_x_119) ;  /* 0x0000000604d07947 */ /* 0x000fea000b800000 */
[----:B------:R-:W-:-:S13]  /*6820*/  ELECT P0, URZ, PT ;  /* 0x00000000003f782f */ /* 0x000fda0003800000 */
.L_x_138:
[----:B------:R-:W-:Y:S04]  /*6830*/  BSSY B0, `(.L_x_120) ;  /* 0x0000058000007945 */ /* 0x000fe80003800000 */
[----:B------:R-:W-:Y:S05]  /*6840*/  @!P0 BRA `(.L_x_121) ;  /* 0x0000000400588947 */ /* 0x000fea0003800000 */
[----:B------:R-:W-:-:S04]  /*6850*/  LOP3.LUT R4, R4, 0x2, RZ, 0xfc, !PT ;  /* 0x0000000204047812 */ /* 0x000fc800078efcff */
[----:B------:R-:W-:-:S13]  /*6860*/  ISETP.NE.AND P0, PT, R4, 0x3, PT ;  /* 0x000000030400780c */ /* 0x000fda0003f05270 */
[----:B------:R-:W-:Y:S05]  /*6870*/  @!P0 BRA `(.L_x_122) ;  /* 0x0000000000048947 */ /* 0x000fea0003800000 */
[----:B------:R-:W-:Y:S01]  /*6880*/  BPT.TRAP 0x1 ;  /* 0x000000040000795c */ /* 0x000fe20000300000 */
.L_x_122:
[----:B------:R-:W0:Y:S01]  /*6890*/  S2R R3, SR_CgaCtaId ;  /* 0x0000000000037919 */ /* 0x000e220000008800 */
[----:B------:R-:W-:Y:S02]  /*68a0*/  MOV R0, 0x400 ;  /* 0x0000040000007802 */ /* 0x000fe40000000f00 */
[----:B------:R-:W-:Y:S02]  /*68b0*/  SHF.L.U32 R2, R10, 0x1f, RZ ;  /* 0x0000001f0a027819 */ /* 0x000fe400000006ff */
[----:B0-----:R-:W-:-:S05]  /*68c0*/  LEA R0, R3, R0, 0x18 ;  /* 0x0000000003007211 */ /* 0x001fca00078ec0ff */
[----:B------:R-:W-:-:S04]  /*68d0*/  VIADD R0, R0, 0x48 ;  /* 0x0000004800007836 */ /* 0x000fc80000000000 */
[C---:B------:R-:W-:Y:S02]  /*68e0*/  IMAD R5, R13.reuse, 0x8, R0 ;  /* 0x000000080d057824 */ /* 0x040fe400078e0200 */
[----:B------:R-:W-:Y:S02]  /*68f0*/  VIADD R13, R13, 0x1 ;  /* 0x000000010d0d7836 */ /* 0x000fe40000000000 */
[----:B------:R-:W0:Y:S03]  /*6900*/  SYNCS.PHASECHK.TRANS64.TRYWAIT P0, [R5+URZ], R2 ;  /* 0x00000002050075a7 */ /* 0x000e26000800017f */
[----:B------:R-:W-:-:S04]  /*6910*/  ISETP.NE.AND P1, PT, R13, 0x9, PT ;  /* 0x000000090d00780c */ /* 0x000fc80003f25270 */
[----:B------:R-:W-:Y:S02]  /*6920*/  SEL R3, RZ, 0x1, P1 ;  /* 0x00000001ff037807 */ /* 0x000fe40000800000 */
[----:B------:R-:W-:Y:S02]  /*6930*/  SEL R13, R13, RZ, P1 ;  /* 0x000000ff0d0d7207 */ /* 0x000fe40000800000 */
[----:B------:R-:W-:-:S03]  /*6940*/  LOP3.LUT R10, R10, R3, RZ, 0x3c, !PT ;  /* 0x000000030a0a7212 */ /* 0x000fc600078e3cff */
[----:B------:R-:W-:Y:S01]  /*6950*/  IMAD R7, R13, 0x8, R0 ;  /* 0x000000080d077824 */ /* 0x000fe200078e0200 */
[----:B------:R-:W-:Y:S01]  /*6960*/  SHF.L.U32 R4, R10, 0x1f, RZ ;  /* 0x0000001f0a047819 */ /* 0x000fe200000006ff */
[----:B0-----:R-:W-:Y:S06]  /*6970*/  @!P0 BRA `(.L_x_123) ;  /* 0x00000004009c8947 */ /* 0x001fec0003800000 */
.L_x_139:
[----:B------:R-:W1:Y:S01]  /*6980*/  SYNCS.PHASECHK.TRANS64.TRYWAIT P0, [R7+URZ], R4 ;  /* 0x00000004070075a7 */ /* 0x000e62000800017f */
[----:B0-----:R-:W-:-:S05]  /*6990*/  VIADD R2, R13, 0x1 ;  /* 0x000000010d027836 */ /* 0x001fca0000000000 */
[----:B------:R-:W-:-:S04]  /*69a0*/  ISETP.NE.AND P1, PT, R2, 0x9, PT ;  /* 0x000000090200780c */ /* 0x000fc80003f25270 */
[----:B------:R-:W-:Y:S02]  /*69b0*/  SEL R3, RZ, 0x1, P1 ;  /* 0x00000001ff037807 */ /* 0x000fe40000800000 */
[----:B------:R-:W-:Y:S02]  /*69c0*/  SEL R9, R2, RZ, P1 ;  /* 0x000000ff02097207 */ /* 0x000fe40000800000 */
[----:B------:R-:W-:-:S03]  /*69d0*/  LOP3.LUT R10, R10, R3, RZ, 0x3c, !PT ;  /* 0x000000030a0a7212 */ /* 0x000fc600078e3cff */
[----:B------:R-:W-:Y:S01]  /*69e0*/  IMAD R6, R9, 0x8, R0 ;  /* 0x0000000809067824 */ /* 0x000fe200078e0200 */
[----:B------:R-:W-:Y:S01]  /*69f0*/  SHF.L.U32 R5, R10, 0x1f, RZ ;  /* 0x0000001f0a057819 */ /* 0x000fe200000006ff */
[----:B-1----:R-:W-:Y:S06]  /*6a00*/  @!P0 BRA `(.L_x_124) ;  /* 0x00000004008c8947 */ /* 0x002fec0003800000 */
.L_x_140:
[----:B------:R-:W1:Y:S01]  /*6a10*/  SYNCS.PHASECHK.TRANS64.TRYWAIT P0, [R6+URZ], R5 ;  /* 0x00000005060075a7 */ /* 0x000e62000800017f */
[----:B------:R-:W-:-:S05]  /*6a20*/  VIADD R2, R9, 0x1 ;  /* 0x0000000109027836 */ /* 0x000fca0000000000 */
[----:B------:R-:W-:-:S04]  /*6a30*/  ISETP.NE.AND P1, PT, R2, 0x9, PT ;  /* 0x000000090200780c */ /* 0x000fc80003f25270 */
[----:B------:R-:W-:Y:S02]  /*6a40*/  SEL R3, RZ, 0x1, P1 ;  /* 0x00000001ff037807 */ /* 0x000fe40000800000 */
[----:B0-----:R-:W-:Y:S02]  /*6a50*/  SEL R7, R2, RZ, P1 ;  /* 0x000000ff02077207 */ /* 0x001fe40000800000 */
[----:B------:R-:W-:-:S03]  /*6a60*/  LOP3.LUT R10, R10, R3, RZ, 0x3c, !PT ;  /* 0x000000030a0a7212 */ /* 0x000fc600078e3cff */
[----:B------:R-:W-:Y:S01]  /*6a70*/  IMAD R9, R7, 0x8, R0 ;  /* 0x0000000807097824 */ /* 0x000fe200078e0200 */
[----:B------:R-:W-:Y:S01]  /*6a80*/  SHF.L.U32 R4, R10, 0x1f, RZ ;  /* 0x0000001f0a047819 */ /* 0x000fe200000006ff */
[----:B-1----:R-:W-:Y:S06]  /*6a90*/  @!P0 BRA `(.L_x_125) ;  /* 0x00000004007c8947 */ /* 0x002fec0003800000 */
.L_x_141:
[----:B------:R-:W1:Y:S01]  /*6aa0*/  SYNCS.PHASECHK.TRANS64.TRYWAIT P0, [R9+URZ], R4 ;  /* 0x00000004090075a7 */ /* 0x000e62000800017f */
[----:B------:R-:W-:-:S05]  /*6ab0*/  VIADD R2, R7, 0x1 ;  /* 0x0000000107027836 */ /* 0x000fca0000000000 */
[----:B------:R-:W-:-:S04]  /*6ac0*/  ISETP.NE.AND P1, PT, R2, 0x9, PT ;  /* 0x000000090200780c */ /* 0x000fc80003f25270 */
[----:B------:R-:W-:Y:S02]  /*6ad0*/  SEL R3, RZ, 0x1, P1 ;  /* 0x00000001ff037807 */ /* 0x000fe40000800000 */
[----:B------:R-:W-:Y:S02]  /*6ae0*/  SEL R7, R2, RZ, P1 ;  /* 0x000000ff02077207 */ /* 0x000fe40000800000 */
[----:B------:R-:W-:-:S03]  /*6af0*/  LOP3.LUT R10, R10, R3, RZ, 0x3c, !PT ;  /* 0x000000030a0a7212 */ /* 0x000fc600078e3cff */
[----:B0-----:R-:W-:Y:S01]  /*6b00*/  IMAD R6, R7, 0x8, R0 ;  /* 0x0000000807067824 */ /* 0x001fe200078e0200 */
[----:B------:R-:W-:Y:S01]  /*6b10*/  SHF.L.U32 R5, R10, 0x1f, RZ ;  /* 0x0000001f0a057819 */ /* 0x000fe200000006ff */
[----:B-1----:R-:W-:Y:S06]  /*6b20*/  @!P0 BRA `(.L_x_126) ;  /* 0x00000004006c8947 */ /* 0x002fec0003800000 */
.L_x_142:
        /* <DEDUP_REMOVED lines=9> */
.L_x_143:
[----:B------:R-:W1:Y:S01]  /*6bc0*/  SYNCS.PHASECHK.TRANS64.TRYWAIT P0, [R9+URZ], R4 ;  /* 0x00000004090075a7 */ /* 0x000e62000800017f */
[----:B------:R-:W-:-:S05]  /*6bd0*/  VIADD R2, R7, 0x1 ;  /* 0x0000000107027836 */ /* 0x000fca0000000000 */
[----:B------:R-:W-:-:S04]  /*6be0*/  ISETP.NE.AND P1, PT, R2, 0x9, PT ;  /* 0x000000090200780c */ /* 0x000fc80003f25270 */
[----:B------:R-:W-:Y:S02]  /*6bf0*/  SEL R3, RZ, 0x1, P1 ;  /* 0x00000001ff037807 */ /* 0x000fe40000800000 */
[----:B------:R-:W-:Y:S02]  /*6c00*/  SEL R7, R2, RZ, P1 ;  /* 0x000000ff02077207 */ /* 0x000fe40000800000 */
[----:B------:R-:W-:-:S03]  /*6c10*/  LOP3.LUT R10, R10, R3, RZ, 0x3c, !PT ;  /* 0x000000030a0a7212 */ /* 0x000fc600078e3cff */
[----:B------:R-:W-:Y:S01]  /*6c20*/  IMAD R8, R7, 0x8, R0 ;  /* 0x0000000807087824 */ /* 0x000fe200078e0200 */
[----:B0-----:R-:W-:Y:S01]  /*6c30*/  SHF.L.U32 R5, R10, 0x1f, RZ ;  /* 0x0000001f0a057819 */ /* 0x001fe200000006ff */
[----:B-1----:R-:W-:Y:S06]  /*6c40*/  @!P0 BRA `(.L_x_128) ;  /* 0x00000004004c8947 */ /* 0x002fec0003800000 */
.L_x_144:
[----:B------:R-:W1:Y:S01]  /*6c50*/  SYNCS.PHASECHK.TRANS64.TRYWAIT P0, [R8+URZ], R5 ;  /* 0x00000005080075a7 */ /* 0x000e62000800017f */
[----:B------:R-:W-:-:S05]  /*6c60*/  VIADD R2, R7, 0x1 ;  /* 0x0000000107027836 */ /* 0x000fca0000000000 */
[----:B------:R-:W-:-:S04]  /*6c70*/  ISETP.NE.AND P1, PT, R2, 0x9, PT ;  /* 0x000000090200780c */ /* 0x000fc80003f25270 */
[----:B------:R-:W-:Y:S02]  /*6c80*/  SEL R3, RZ, 0x1, P1 ;  /* 0x00000001ff037807 */ /* 0x000fe40000800000 */
[----:B------:R-:W-:Y:S02]  /*6c90*/  SEL R7, R2, RZ, P1 ;  /* 0x000000ff02077207 */ /* 0x000fe40000800000 */
[----:B0-----:R-:W-:-:S03]  /*6ca0*/  LOP3.LUT R9, R10, R3, RZ, 0x3c, !PT ;  /* 0x000000030a097212 */ /* 0x001fc600078e3cff */
[----:B------:R-:W-:Y:S01]  /*6cb0*/  IMAD R11, R7, 0x8, R0 ;  /* 0x00000008070b7824 */ /* 0x000fe200078e0200 */
[----:B------:R-:W-:Y:S01]  /*6cc0*/  SHF.L.U32 R6, R9, 0x1f, RZ ;  /* 0x0000001f09067819 */ /* 0x000fe200000006ff */
[----:B-1----:R-:W-:Y:S06]  /*6cd0*/  @!P0 BRA `(.L_x_129) ;  /* 0x00000004003c8947 */ /* 0x002fec0003800000 */
.L_x_145:
[----:B------:R-:W1:Y:S01]  /*6ce0*/  SYNCS.PHASECHK.TRANS64.TRYWAIT P0, [R11+URZ], R6 ;  /* 0x000000060b0075a7 */ /* 0x000e62000800017f */
[----:B------:R-:W-:-:S05]  /*6cf0*/  VIADD R2, R7, 0x1 ;  /* 0x0000000107027836 */ /* 0x000fca0000000000 */
[----:B------:R-:W-:-:S04]  /*6d00*/  ISETP.NE.AND P1, PT, R2, 0x9, PT ;  /* 0x000000090200780c */ /* 0x000fc80003f25270 */
[----:B------:R-:W-:Y:S02]  /*6d10*/  SEL R4, RZ, 0x1, P1 ;  /* 0x00000001ff047807 */ /* 0x000fe40000800000 */
[----:B------:R-:W-:Y:S02]  /*6d20*/  SEL R3, R2, RZ, P1 ;  /* 0x000000ff02037207 */ /* 0x000fe40000800000 */
[----:B------:R-:W-:Y:S01]  /*6d30*/  LOP3.LUT R4, R9, R4, RZ, 0x3c, !PT ;  /* 0x0000000409047212 */ /* 0x000fe200078e3cff */
[----:B-1----:R-:W-:Y:S06]  /*6d40*/  @!P0 BRA `(.L_x_130) ;  /* 0x0000000400348947 */ /* 0x002fec0003800000 */
.L_x_146:
[----:B------:R-:W-:Y:S01]  /*6d50*/  IMAD R3, R3, 0x8, R0 ;  /* 0x0000000803037824 */ /* 0x000fe200078e0200 */
[----:B------:R-:W-:-:S07]  /*6d60*/  SHF.L.U32 R0, R4, 0x1f, RZ ;  /* 0x0000001f04007819 */ /* 0x000fce00000006ff */
.L_x_131:
[----:B--2---:R2:W3:Y:S02]  /*6d70*/  SYNCS.PHASECHK.TRANS64.TRYWAIT P0, [R3+URZ], R0 ;  /* 0x00000000030075a7 */ /* 0x0044e4000800017f */
[----:B---3--:R-:W-:Y:S05]  /*6d80*/  @!P0 NANOSLEEP.SYNCS 0x989680 ;  /* 0x009896800000895d */ /* 0x008fea0003900000 */
[----:B------:R-:W3:Y:S02]  /*6d90*/  @!P0 SYNCS.PHASECHK.TRANS64 P0, [R3+URZ], R0 ;  /* 0x00000000030085a7 */ /* 0x000ee4000800007f */
[----:B---3--:R-:W-:Y:S05]  /*6da0*/  @!P0 BRA `(.L_x_131) ;  /* 0xfffffffc00f08947 */ /* 0x008fea000383ffff */
.L_x_121:
[----:B------:R-:W-:Y:S05]  /*6db0*/  BSYNC B0 ;  /* 0x0000000000007941 */ /* 0x000fea0003800000 */
.L_x_120:
[----:B------:R-:W-:Y:S05]  /*6dc0*/  EXIT ;  /* 0x000000000000794d */ /* 0x000fea0003800000 */
.L_x_18:
[----:B-1----:R-:W-:-:S04]  /*6dd0*/  IMAD.U32 R7, RZ, RZ, UR6 ;  /* 0x00000006ff077e24 */ /* 0x002fc8000f8e00ff */
[----:B------:R1:W3:Y:S03]  /*6de0*/  SYNCS.PHASECHK.TRANS64.TRYWAIT P0, [R7+URZ], R6 ;  /* 0x00000006070075a7 */ /* 0x0002e6000800017f */
[----:B---3--:R-:W-:Y:S05]  /*6df0*/  @!P0 NANOSLEEP.SYNCS 0x989680 ;  /* 0x009896800000895d */ /* 0x008fea0003900000 */
[----:B------:R-:W3:Y:S02]  /*6e00*/  @!P0 SYNCS.PHASECHK.TRANS64 P0, [R7+URZ], R6 ;  /* 0x00000006070085a7 */ /* 0x000ee4000800007f */
[----:B---3--:R-:W-:Y:S05]  /*6e10*/  @!P0 BRA `(.L_x_18) ;  /* 0xfffffffc00ec8947 */ /* 0x008fea000383ffff */
[----:B------:R-:W-:Y:S05]  /*6e20*/  BRA `(.L_x_17) ;  /* 0xffffffa400847947 */ /* 0x000fea000383ffff */
.L_x_24:
[----:B-1----:R-:W-:-:S04]  /*6e30*/  IMAD.U32 R8, RZ, RZ, UR12 ;  /* 0x0000000cff087e24 */ /* 0x002fc8000f8e00ff */
[----:B------:R1:W3:Y:S03]  /*6e40*/  SYNCS.PHASECHK.TRANS64.TRYWAIT P0, [R8+URZ], R7 ;  /* 0x00000007080075a7 */ /* 0x0002e6000800017f */
[----:B---3--:R-:W-:Y:S05]  /*6e50*/  @!P0 NANOSLEEP.SYNCS 0x989680 ;  /* 0x009896800000895d */ /* 0x008fea0003900000 */
[----:B------:R-:W3:Y:S02]  /*6e60*/  @!P0 SYNCS.PHASECHK.TRANS64 P0, [R8+URZ], R7 ;  /* 0x00000007080085a7 */ /* 0x000ee4000800007f */
[----:B---3--:R-:W-:Y:S05]  /*6e70*/  @!P0 BRA `(.L_x_24) ;  /* 0xfffffffc00ec8947 */ /* 0x008fea000383ffff */
[----:B------:R-:W-:Y:S05]  /*6e80*/  BRA `(.L_x_23) ;  /* 0xffffffac00387947 */ /* 0x000fea000383ffff */
.L_x_107:
[----:B------:R-:W-:Y:S01]  /*6e90*/  BSSY B1, `(.L_x_132) ;  /* 0x0000006000017945 */ /* 0x000fe20003800000 */
[----:B------:R-:W-:-:S07]  /*6ea0*/  IMAD.MOV.U32 R2, RZ, RZ, -0x1 ;  /* 0xffffffffff027424 */ /* 0x000fce00078e00ff */
[----:B------:R-:W-:Y:S05]  /*6eb0*/  WARPSYNC.COLLECTIVE R2, `(.L_x_133) ;  /* 0x00000000020c7348 */ /* 0x000fea0003c00000 */
[----:B------:R-:W-:Y:S02]  /*6ec0*/  ELECT P1, UR62, PT ;  /* 0x00000000003e782f */ /* 0x000fe40003820000 */
[----:B------:R-:W-:Y:S01]  /*6ed0*/  MOV R2, UR62 ;  /* 0x0000003e00027c02 */ /* 0x000fe20008000f00 */
[----:B------:R-:W-:Y:S10]  /*6ee0*/  ENDCOLLECTIVE ;  /* 0x000000000000791b */ /* 0x000ff40003800000 */
.L_x_133:
[----:B------:R-:W-:Y:S05]  /*6ef0*/  BSYNC B1 ;  /* 0x0000000000017941 */ /* 0x000fea0003800000 */
.L_x_132:
[----:B------:R-:W-:Y:S05]  /*6f00*/  BRA `(.L_x_134) ;  /* 0xffffffec00887947 */ /* 0x000fea000383ffff */
.L_x_110:
[----:B-1----:R1:W2:Y:S02]  /*6f10*/  SYNCS.PHASECHK.TRANS64.TRYWAIT P1, [R18+URZ+0x48], R7 ;  /* 0x00004807120075a7 */ /* 0x0022a4000802017f */
[----:B--2---:R-:W-:Y:S05]  /*6f20*/  @!P1 NANOSLEEP.SYNCS 0x989680 ;  /* 0x009896800000995d */ /* 0x004fea0003900000 */
[----:B------:R-:W2:Y:S02]  /*6f30*/  @!P1 SYNCS.PHASECHK.TRANS64 P1, [R18+URZ+0x48], R7 ;  /* 0x00004807120095a7 */ /* 0x000ea4000802007f */
[----:B--2---:R-:W-:Y:S05]  /*6f40*/  @!P1 BRA `(.L_x_110) ;  /* 0xfffffffc00f09947 */ /* 0x004fea000383ffff */
[----:B------:R-:W-:Y:S05]  /*6f50*/  BRA `(.L_x_135) ;  /* 0xffffffec00bc7947 */ /* 0x000fea000383ffff */
.L_x_119:
[----:B------:R-:W-:Y:S01]  /*6f60*/  BSSY B0, `(.L_x_136) ;  /* 0x0000006000007945 */ /* 0x000fe20003800000 */
[----:B------:R-:W-:-:S07]  /*6f70*/  IMAD.MOV.U32 R2, RZ, RZ, -0x1 ;  /* 0xffffffffff027424 */ /* 0x000fce00078e00ff */
[----:B------:R-:W-:Y:S05]  /*6f80*/  WARPSYNC.COLLECTIVE R2, `(.L_x_137) ;  /* 0x00000000020c7348 */ /* 0x000fea0003c00000 */
[----:B------:R-:W-:Y:S02]  /*6f90*/  ELECT P1, UR62, PT ;  /* 0x00000000003e782f */ /* 0x000fe40003820000 */
[----:B------:R-:W-:Y:S01]  /*6fa0*/  MOV R2, UR62 ;  /* 0x0000003e00027c02 */ /* 0x000fe20008000f00 */
[----:B------:R-:W-:Y:S10]  /*6fb0*/  ENDCOLLECTIVE ;  /* 0x000000000000791b */ /* 0x000ff40003800000 */
.L_x_137:
[----:B------:R-:W-:Y:S05]  /*6fc0*/  BSYNC B0 ;  /* 0x0000000000007941 */ /* 0x000fea0003800000 */
.L_x_136:
[----:B------:R-:W-:Y:S01]  /*6fd0*/  PLOP3.LUT P0, PT, P1, PT, PT, 0x80, 0x0 ;  /* 0x000000000000781c */ /* 0x000fe20000f0f070 */
[----:B------:R-:W-:-:S12]  /*6fe0*/  BRA `(.L_x_138) ;  /* 0xfffffff800107947 */ /* 0x000fd8000383ffff */
.L_x_123:
[----:B0-----:R0:W1:Y:S02]  /*6ff0*/  SYNCS.PHASECHK.TRANS64.TRYWAIT P0, [R5+URZ], R2 ;  /* 0x00000002050075a7 */ /* 0x001064000800017f */
[----:B-1----:R-:W-:Y:S05]  /*7000*/  @!P0 NANOSLEEP.SYNCS 0x989680 ;  /* 0x009896800000895d */ /* 0x002fea0003900000 */
[----:B------:R-:W1:Y:S02]  /*7010*/  @!P0 SYNCS.PHASECHK.TRANS64 P0, [R5+URZ], R2 ;  /* 0x00000002050085a7 */ /* 0x000e64000800007f */
[----:B-1----:R-:W-:Y:S05]  /*7020*/  @!P0 BRA `(.L_x_123) ;  /* 0xfffffffc00f08947 */ /* 0x002fea000383ffff */
[----:B------:R-:W-:Y:S05]  /*7030*/  BRA `(.L_x_139) ;  /* 0xfffffff800507947 */ /* 0x000fea000383ffff */
.L_x_124:
[----:B0-----:R0:W1:Y:S02]  /*7040*/  SYNCS.PHASECHK.TRANS64.TRYWAIT P0, [R7+URZ], R4 ;  /* 0x00000004070075a7 */ /* 0x001064000800017f */
[----:B-1----:R-:W-:Y:S05]  /*7050*/  @!P0 NANOSLEEP.SYNCS 0x989680 ;  /* 0x009896800000895d */ /* 0x002fea0003900000 */
[----:B------:R-:W1:Y:S02]  /*7060*/  @!P0 SYNCS.PHASECHK.TRANS64 P0, [R7+URZ], R4 ;  /* 0x00000004070085a7 */ /* 0x000e64000800007f */
[----:B-1----:R-:W-:Y:S05]  /*7070*/  @!P0 BRA `(.L_x_124) ;  /* 0xfffffffc00f08947 */ /* 0x002fea000383ffff */
[----:B------:R-:W-:Y:S05]  /*7080*/  BRA `(.L_x_140) ;  /* 0xfffffff800607947 */ /* 0x000fea000383ffff */
.L_x_125:
[----:B0-----:R0:W1:Y:S02]  /*7090*/  SYNCS.PHASECHK.TRANS64.TRYWAIT P0, [R6+URZ], R5 ;  /* 0x00000005060075a7 */ /* 0x001064000800017f */
[----:B-1----:R-:W-:Y:S05]  /*70a0*/  @!P0 NANOSLEEP.SYNCS 0x989680 ;  /* 0x009896800000895d */ /* 0x002fea0003900000 */
[----:B------:R-:W1:Y:S02]  /*70b0*/  @!P0 SYNCS.PHASECHK.TRANS64 P0, [R6+URZ], R5 ;  /* 0x00000005060085a7 */ /* 0x000e64000800007f */
[----:B-1----:R-:W-:Y:S05]  /*70c0*/  @!P0 BRA `(.L_x_125) ;  /* 0xfffffffc00f08947 */ /* 0x002fea000383ffff */
[----:B------:R-:W-:Y:S05]  /*70d0*/  BRA `(.L_x_141) ;  /* 0xfffffff800707947 */ /* 0x000fea000383ffff */
.L_x_126:
[----:B0-----:R0:W1:Y:S02]  /*70e0*/  SYNCS.PHASECHK.TRANS64.TRYWAIT P0, [R9+URZ], R4 ;  /* 0x00000004090075a7 */ /* 0x001064000800017f */
[----:B-1----:R-:W-:Y:S05]  /*70f0*/  @!P0 NANOSLEEP.SYNCS 0x989680 ;  /* 0x009896800000895d */ /* 0x002fea0003900000 */
[----:B------:R-:W1:Y:S02]  /*7100*/  @!P0 SYNCS.PHASECHK.TRANS64 P0, [R9+URZ], R4 ;  /* 0x00000004090085a7 */ /* 0x000e64000800007f */
[----:B-1----:R-:W-:Y:S05]  /*7110*/  @!P0 BRA `(.L_x_126) ;  /* 0xfffffffc00f08947 */ /* 0x002fea000383ffff */
[----:B------:R-:W-:Y:S05]  /*7120*/  BRA `(.L_x_142) ;  /* 0xfffffff800807947 */ /* 0x000fea000383ffff */
.L_x_127:
[----:B0-----:R0:W1:Y:S02]  /*7130*/  SYNCS.PHASECHK.TRANS64.TRYWAIT P0, [R6+URZ], R5 ;  /* 0x00000005060075a7 */ /* 0x001064000800017f */
[----:B-1----:R-:W-:Y:S05]  /*7140*/  @!P0 NANOSLEEP.SYNCS 0x989680 ;  /* 0x009896800000895d */ /* 0x002fea0003900000 */
[----:B------:R-:W1:Y:S02]  /*7150*/  @!P0 SYNCS.PHASECHK.TRANS64 P0, [R6+URZ], R5 ;  /* 0x00000005060085a7 */ /* 0x000e64000800007f */
[----:B-1----:R-:W-:Y:S05]  /*7160*/  @!P0 BRA `(.L_x_127) ;  /* 0xfffffffc00f08947 */ /* 0x002fea000383ffff */
[----:B------:R-:W-:Y:S05]  /*7170*/  BRA `(.L_x_143) ;  /* 0xfffffff800907947 */ /* 0x000fea000383ffff */
.L_x_128:
[----:B0-----:R0:W1:Y:S02]  /*7180*/  SYNCS.PHASECHK.TRANS64.TRYWAIT P0, [R9+URZ], R4 ;  /* 0x00000004090075a7 */ /* 0x001064000800017f */
[----:B-1----:R-:W-:Y:S05]  /*7190*/  @!P0 NANOSLEEP.SYNCS 0x989680 ;  /* 0x009896800000895d */ /* 0x002fea0003900000 */
[----:B------:R-:W1:Y:S02]  /*71a0*/  @!P0 SYNCS.PHASECHK.TRANS64 P0, [R9+URZ], R4 ;  /* 0x00000004090085a7 */ /* 0x000e64000800007f */
[----:B-1----:R-:W-:Y:S05]  /*71b0*/  @!P0 BRA `(.L_x_128) ;  /* 0xfffffffc00f08947 */ /* 0x002fea000383ffff */
[----:B------:R-:W-:Y:S05]  /*71c0*/  BRA `(.L_x_144) ;  /* 0xfffffff800a07947 */ /* 0x000fea000383ffff */
.L_x_129:
[----:B0-----:R0:W1:Y:S02]  /*71d0*/  SYNCS.PHASECHK.TRANS64.TRYWAIT P0, [R8+URZ], R5 ;  /* 0x00000005080075a7 */ /* 0x001064000800017f */
[----:B-1----:R-:W-:Y:S05]  /*71e0*/  @!P0 NANOSLEEP.SYNCS 0x989680 ;  /* 0x009896800000895d */ /* 0x002fea0003900000 */
[----:B------:R-:W1:Y:S02]  /*71f0*/  @!P0 SYNCS.PHASECHK.TRANS64 P0, [R8+URZ], R5 ;  /* 0x00000005080085a7 */ /* 0x000e64000800007f */
[----:B-1----:R-:W-:Y:S05]  /*7200*/  @!P0 BRA `(.L_x_129) ;  /* 0xfffffffc00f08947 */ /* 0x002fea000383ffff */
[----:B------:R-:W-:Y:S05]  /*7210*/  BRA `(.L_x_145) ;  /* 0xfffffff800b07947 */ /* 0x000fea000383ffff */
.L_x_130:
[----:B-1----:R1:W2:Y:S02]  /*7220*/  SYNCS.PHASECHK.TRANS64.TRYWAIT P0, [R11+URZ], R6 ;  /* 0x000000060b0075a7 */ /* 0x0022a4000800017f */
[----:B--2---:R-:W-:Y:S05]  /*7230*/  @!P0 NANOSLEEP.SYNCS 0x989680 ;  /* 0x009896800000895d */ /* 0x004fea0003900000 */
[----:B------:R-:W2:Y:S02]  /*7240*/  @!P0 SYNCS.PHASECHK.TRANS64 P0, [R11+URZ], R6 ;  /* 0x000000060b0085a7 */ /* 0x000ea4000800007f */
[----:B--2---:R-:W-:Y:S05]  /*7250*/  @!P0 BRA `(.L_x_130) ;  /* 0xfffffffc00f08947 */ /* 0x004fea000383ffff */
[----:B------:R-:W-:Y:S05]  /*7260*/  BRA `(.L_x_146) ;  /* 0xfffffff800b87947 */ /* 0x000fea000383ffff */
.L_x_147:
[----:B------:R-:W-:-:S00]  /*7270*/  BRA `(.L_x_147) ;  /* 0xfffffffc00fc7947 */ /* 0x000fc0000383ffff */
[----:B------:R-:W-:-:S00]  /*7280*/  NOP ;  /* 0x0000000000007918 */ /* 0x000fc00000000000 */
[----:B------:R-:W-:-:S00]  /*7290*/  NOP ;  /* 0x0000000000007918 */ /* 0x000fc00000000000 */
[----:B------:R-:W-:-:S00]  /*72a0*/  NOP ;  /* 0x0000000000007918 */ /* 0x000fc00000000000 */
[----:B------:R-:W-:-:S00]  /*72b0*/  NOP ;  /* 0x0000000000007918 */ /* 0x000fc00000000000 */
[----:B------:R-:W-:-:S00]  /*72c0*/  NOP ;  /* 0x0000000000007918 */ /* 0x000fc00000000000 */
[----:B------:R-:W-:-:S00]  /*72d0*/  NOP ;  /* 0x0000000000007918 */ /* 0x000fc00000000000 */
[----:B------:R-:W-:-:S00]  /*72e0*/  NOP ;  /* 0x0000000000007918 */ /* 0x000fc00000000000 */
[----:B------:R-:W-:-:S00]  /*72f0*/  NOP ;  /* 0x0000000000007918 */ /* 0x000fc00000000000 */
.L_x_148:


//--------------------- .nv.shared._ZN7cutlass13device_kernelINS_4gemm6kernel13GemmUniversalIN4cute5tupleIJiiiiEEENS1_10collective13CollectiveMmaINS1_37MainloopSm90TmaGmmaWarpSpecializedFP8ILi9ENS5_IJNS4_1CILi1EEESB_SB_EEENS1_35KernelTmaWarpSpecializedCooperativeEEENS5_IJNSA_ILi128EEENSA_ILi64EEESF_EEENS_12float_e5m2_tENS5_IJlSB_lEEENS_12float_e4m3_tESJ_NS4_8TiledMMAINS4_8MMA_AtomIJNS4_4SM904GMMA30MMA_64x64x32_F32E5M2E4M3_SS_TNILNSO_7ScaleInE1ELSQ_1EEEEEENS4_6LayoutINS5_IJNSA_ILi2EEESB_SB_EEENS5_IJSB_NSA_ILi0EEESW_EEEEENS5_IJNS4_10UnderscoreESZ_SZ_EEEEENS4_13SM90_TMA_LOADENS4_14ComposedLayoutINS4_7SwizzleILi3ELi4ELi3EEENS4_18smem_ptr_flag_bitsILi8EEENST_INS5_IJNSA_ILi8EEESF_EEENS5_IJSF_SB_EEEEEEEvNS4_8identityES12_S1C_vS1D_EENS_8epilogue10collective6detail29Sm90TmaWarpSpecializedAdapterINS1G_15DefaultEpilogueISI_SJ_SJ_NS1F_6thread17LinearCombinationISI_Li1EffLNS1K_9ScaleType4KindE0ELNS_15FloatRoundStyleE2ESI_EENS1_15EpilogueDefaultEEEEEvvEEEEvNT_6ParamsE --------------------------
	.section	.nv.shared._ZN7cutlass13device_kernelINS_4gemm6kernel13GemmUniversalIN4cute5tupleIJiiiiEEENS1_10collective13CollectiveMmaINS1_37MainloopSm90TmaGmmaWarpSpecializedFP8ILi9ENS5_IJNS4_1CILi1EEESB_SB_EEENS1_35KernelTmaWarpSpecializedCooperativeEEENS5_IJNSA_ILi128EEENSA_ILi64EEESF_EEENS_12float_e5m2_tENS5_IJlSB_lEEENS_12float_e4m3_tESJ_NS4_8TiledMMAINS4_8MMA_AtomIJNS4_4SM904GMMA30MMA_64x64x32_F32E5M2E4M3_SS_TNILNSO_7ScaleInE1ELSQ_1EEEEEENS4_6LayoutINS5_IJNSA_ILi2EEESB_SB_EEENS5_IJSB_NSA_ILi0EEESW_EEEEENS5_IJNS4_10UnderscoreESZ_SZ_EEEEENS4_13SM90_TMA_LOADENS4_14ComposedLayoutINS4_7SwizzleILi3ELi4ELi3EEENS4_18smem_ptr_flag_bitsILi8EEENST_INS5_IJNSA_ILi8EEESF_EEENS5_IJSF_SB_EEEEEEEvNS4_8identityES12_S1C_vS1D_EENS_8epilogue10collective6detail29Sm90TmaWarpSpecializedAdapterINS1G_15DefaultEpilogueISI_SJ_SJ_NS1F_6thread17LinearCombinationISI_Li1EffLNS1K_9ScaleType4KindE0ELNS_15FloatRoundStyleE2ESI_EENS1_15EpilogueDefaultEEEEEvvEEEEvNT_6ParamsE,"aw",@nobits
	.sectionflags	@""
	.align	16
	.zero		1024


//--------------------- .nv.shared.reserved.0     --------------------------
	.section	.nv.shared.reserved.0,"aw",@nobits
	.weak		__nv_reservedSMEM_offset_0_alias
	.size		__nv_reservedSMEM_offset_0_alias, 0, 0
	.other		__nv_reservedSMEM_offset_0_alias,@"STO_CUDA_RESERVED_SHARED STV_DEFAULT"
__nv_reservedSMEM_offset_0_alias:
	.zero		0


//--------------------- .nv.global                --------------------------
	.section	.nv.global,"aw",@nobits
.nv.global:
	.type		_ZN40_INTERNAL_6347d9af_4_k_cu_a5e6b464_230604cute1_E,@object
	.size		_ZN40_INTERNAL_6347d9af_4_k_cu_a5e6b464_230604cute1_E,(_ZN40_INTERNAL_6347d9af_4_k_cu_a5e6b464_230604cuda3std3__45__cpo6cbeginE - _ZN40_INTERNAL_6347d9af_4_k_cu_a5e6b464_230604cute1_E)
_ZN40_INTERNAL_6347d9af_4_k_cu_a5e6b464_230604cute1_E:
	.zero		1
	.type		_ZN40_INTERNAL_6347d9af_4_k_cu_a5e6b464_230604cuda3std3__45__cpo6cbeginE,@object
	.size		_ZN40_INTERNAL_6347d9af_4_k_cu_a5e6b464_230604cuda3std3__45__cpo6cbeginE,(_ZN40_INTERNAL_6347d9af_4_k_cu_a5e6b464_230604cuda3std3__48in_placeE - _ZN40_INTERNAL_6347d9af_4_k_cu_a5e6b464_230604cuda3std3__45__cpo6cbeginE)
_ZN40_INTERNAL_6347d9af_4_k_cu_a5e6b464_230604cuda3std3__45__cpo6cbeginE:
	.zero		1
	.type		_ZN40_INTERNAL_6347d9af_4_k_cu_a5e6b464_230604cuda3std3__48in_placeE,@object
	.size		_ZN40_INTERNAL_6347d9af_4_k_cu_a5e6b464_230604cuda3std3__48in_placeE,(_ZN40_INTERNAL_6347d9af_4_k_cu_a5e6b464_230604cuda3std6ranges3__45__cpo9iter_moveE - _ZN40_INTERNAL_6347d9af_4_k_cu_a5e6b464_230604cuda3std3__48in_placeE)
_ZN40_INTERNAL_6347d9af_4_k_cu_a5e6b464_230604cuda3std3__48in_placeE:
	.zero		1
	.type		_ZN40_INTERNAL_6347d9af_4_k_cu_a5e6b464_230604cuda3std6ranges3__45__cpo9iter_moveE,@object
	.size		_ZN40_INTERNAL_6347d9af_4_k_cu_a5e6b464_230604cuda3std6ranges3__45__cpo9iter_moveE,(_ZN40_INTERNAL_6347d9af_4_k_cu_a5e6b464_230604cuda3std3__45__cpo5beginE - _ZN40_INTERNAL_6347d9af_4_k_cu_a5e6b464_230604cuda3std6ranges3__45__cpo9iter_moveE)
_ZN40_INTERNAL_6347d9af_4_k_cu_a5e6b464_230604cuda3std6ranges3__45__cpo9iter_moveE:
	.zero		1
	.type		_ZN40_INTERNAL_6347d9af_4_k_cu_a5e6b464_230604cuda3std3__45__cpo5beginE,@object
	.size		_ZN40_INTERNAL_6347d9af_4_k_cu_a5e6b464_230604cuda3std3__45__cpo5beginE,(_ZN40_INTERNAL_6347d9af_4_k_cu_a5e6b464_230604cuda3std3__442_GLOBAL__N__6347d9af_4_k_cu_a5e6b464_230606ignoreE - _ZN40_INTERNAL_6347d9af_4_k_cu_a5e6b464_230604cuda3std3__45__cpo5beginE)
_ZN40_INTERNAL_6347d9af_4_k_cu_a5e6b464_230604cuda3std3__45__cpo5beginE:
	.zero		1
	.type		_ZN40_INTERNAL_6347d9af_4_k_cu_a5e6b464_230604cuda3std3__442_GLOBAL__N__6347d9af_4_k_cu_a5e6b464_230606ignoreE,@object
	.size		_ZN40_INTERNAL_6347d9af_4_k_cu_a5e6b464_230604cuda3std3__442_GLOBAL__N__6347d9af_4_k_cu_a5e6b464_230606ignoreE,(_ZN40_INTERNAL_6347d9af_4_k_cu_a5e6b464_230604cute7productE - _ZN40_INTERNAL_6347d9af_4_k_cu_a5e6b464_230604cuda3std3__442_GLOBAL__N__6347d9af_4_k_cu_a5e6b464_230606ignoreE)
_ZN40_INTERNAL_6347d9af_4_k_cu_a5e6b464_230604cuda3std3__442_GLOBAL__N__6347d9af_4_k_cu_a5e6b464_230606ignoreE:
	.zero		1
	.type		_ZN40_INTERNAL_6347d9af_4_k_cu_a5e6b464_230604cute7productE,@object
	.size		_ZN40_INTERNAL_6347d9af_4_k_cu_a5e6b464_230604cute7productE,(_ZN40_INTERNAL_6347d9af_4_k_cu_a5e6b464_230604cuda3std3__45__cpo3endE - _ZN40_INTERNAL_6347d9af_4_k_cu_a5e6b464_230604cute7productE)
_ZN40_INTERNAL_6347d9af_4_k_cu_a5e6b464_230604cute7productE:
	.zero		1
	.type		_ZN40_INTERNAL_6347d9af_4_k_cu_a5e6b464_230604cuda3std3__45__cpo3endE,@object
	.size		_ZN40_INTERNAL_6347d9af_4_k_cu_a5e6b464_230604cuda3std3__45__cpo3endE,(_ZN40_INTERNAL_6347d9af_4_k_cu_a5e6b464_230604cuda3std3__419piecewise_constructE - _ZN40_INTERNAL_6347d9af_4_k_cu_a5e6b464_230604cuda3std3__45__cpo3endE)
_ZN40_INTERNAL_6347d9af_4_k_cu_a5e6b464_230604cuda3std3__45__cpo3endE:
	.zero		1
	.type		_ZN40_INTERNAL_6347d9af_4_k_cu_a5e6b464_230604cuda3std3__419piecewise_constructE,@object
	.size		_ZN40_INTERNAL_6347d9af_4_k_cu_a5e6b464_230604cuda3std3__419piecewise_constructE,(_ZN40_INTERNAL_6347d9af_4_k_cu_a5e6b464_230604cuda3std3__45__cpo4cendE - _ZN40_INTERNAL_6347d9af_4_k_cu_a5e6b464_230604cuda3std3__419piecewise_constructE)
_ZN40_INTERNAL_6347d9af_4_k_cu_a5e6b464_230604cuda3std3__419piecewise_constructE:
	.zero		1
	.type		_ZN40_INTERNAL_6347d9af_4_k_cu_a5e6b464_230604cuda3std3__45__cpo4cendE,@object
	.size		_ZN40_INTERNAL_6347d9af_4_k_cu_a5e6b464_230604cuda3std3__45__cpo4cendE,(_ZN40_INTERNAL_6347d9af_4_k_cu_a5e6b464_230604cuda3std6ranges3__45__cpo4swapE - _ZN40_INTERNAL_6347d9af_4_k_cu_a5e6b464_230604cuda3std3__45__cpo4cendE)
_ZN40_INTERNAL_6347d9af_4_k_cu_a5e6b464_230604cuda3std3__45__cpo4cendE:
	.zero		1
	.type		_ZN40_INTERNAL_6347d9af_4_k_cu_a5e6b464_230604cuda3std6ranges3__45__cpo4swapE,@object
	.size		_ZN40_INTERNAL_6347d9af_4_k_cu_a5e6b464_230604cuda3std6ranges3__45__cpo4swapE,(.L_7 - _ZN40_INTERNAL_6347d9af_4_k_cu_a5e6b464_230604cuda3std6ranges3__45__cpo4swapE)
_ZN40_INTERNAL_6347d9af_4_k_cu_a5e6b464_230604cuda3std6ranges3__45__cpo4swapE:
	.zero		1
.L_7:


//--------------------- .nv.constant0._ZN7cutlass13device_kernelINS_4gemm6kernel13GemmUniversalIN4cute5tupleIJiiiiEEENS1_10collective13CollectiveMmaINS1_37MainloopSm90TmaGmmaWarpSpecializedFP8ILi9ENS5_IJNS4_1CILi1EEESB_SB_EEENS1_35KernelTmaWarpSpecializedCooperativeEEENS5_IJNSA_ILi128EEENSA_ILi64EEESF_EEENS_12float_e5m2_tENS5_IJlSB_lEEENS_12float_e4m3_tESJ_NS4_8TiledMMAINS4_8MMA_AtomIJNS4_4SM904GMMA30MMA_64x64x32_F32E5M2E4M3_SS_TNILNSO_7ScaleInE1ELSQ_1EEEEEENS4_6LayoutINS5_IJNSA_ILi2EEESB_SB_EEENS5_IJSB_NSA_ILi0EEESW_EEEEENS5_IJNS4_10UnderscoreESZ_SZ_EEEEENS4_13SM90_TMA_LOADENS4_14ComposedLayoutINS4_7SwizzleILi3ELi4ELi3EEENS4_18smem_ptr_flag_bitsILi8EEENST_INS5_IJNSA_ILi8EEESF_EEENS5_IJSF_SB_EEEEEEEvNS4_8identityES12_S1C_vS1D_EENS_8epilogue10collective6detail29Sm90TmaWarpSpecializedAdapterINS1G_15DefaultEpilogueISI_SJ_SJ_NS1F_6thread17LinearCombinationISI_Li1EffLNS1K_9ScaleType4KindE0ELNS_15FloatRoundStyleE2ESI_EENS1_15EpilogueDefaultEEEEEvvEEEEvNT_6ParamsE --------------------------
	.section	.nv.constant0._ZN7cutlass13device_kernelINS_4gemm6kernel13GemmUniversalIN4cute5tupleIJiiiiEEENS1_10collective13CollectiveMmaINS1_37MainloopSm90TmaGmmaWarpSpecializedFP8ILi9ENS5_IJNS4_1CILi1EEESB_SB_EEENS1_35KernelTmaWarpSpecializedCooperativeEEENS5_IJNSA_ILi128EEENSA_ILi64EEESF_EEENS_12float_e5m2_tENS5_IJlSB_lEEENS_12float_e4m3_tESJ_NS4_8TiledMMAINS4_8MMA_AtomIJNS4_4SM904GMMA30MMA_64x64x32_F32E5M2E4M3_SS_TNILNSO_7ScaleInE1ELSQ_1EEEEEENS4_6LayoutINS5_IJNSA_ILi2EEESB_SB_EEENS5_IJSB_NSA_ILi0EEESW_EEEEENS5_IJNS4_10UnderscoreESZ_SZ_EEEEENS4_13SM90_TMA_LOADENS4_14ComposedLayoutINS4_7SwizzleILi3ELi4ELi3EEENS4_18smem_ptr_flag_bitsILi8EEENST_INS5_IJNSA_ILi8EEESF_EEENS5_IJSF_SB_EEEEEEEvNS4_8identityES12_S1C_vS1D_EENS_8epilogue10collective6detail29Sm90TmaWarpSpecializedAdapterINS1G_15DefaultEpilogueISI_SJ_SJ_NS1F_6thread17LinearCombinationISI_Li1EffLNS1K_9ScaleType4KindE0ELNS_15FloatRoundStyleE2ESI_EENS1_15EpilogueDefaultEEEEEvvEEEEvNT_6ParamsE,"a",@progbits
	.sectionflags	@""
	.align	4
.nv.constant0._ZN7cutlass13device_kernelINS_4gemm6kernel13GemmUniversalIN4cute5tupleIJiiiiEEENS1_10collective13CollectiveMmaINS1_37MainloopSm90TmaGmmaWarpSpecializedFP8ILi9ENS5_IJNS4_1CILi1EEESB_SB_EEENS1_35KernelTmaWarpSpecializedCooperativeEEENS5_IJNSA_ILi128EEENSA_ILi64EEESF_EEENS_12float_e5m2_tENS5_IJlSB_lEEENS_12float_e4m3_tESJ_NS4_8TiledMMAINS4_8MMA_AtomIJNS4_4SM904GMMA30MMA_64x64x32_F32E5M2E4M3_SS_TNILNSO_7ScaleInE1ELSQ_1EEEEEENS4_6LayoutINS5_IJNSA_ILi2EEESB_SB_EEENS5_IJSB_NSA_ILi0EEESW_EEEEENS5_IJNS4_10UnderscoreESZ_SZ_EEEEENS4_13SM90_TMA_LOADENS4_14ComposedLayoutINS4_7SwizzleILi3ELi4ELi3EEENS4_18smem_ptr_flag_bitsILi8EEENST_INS5_IJNSA_ILi8EEESF_EEENS5_IJSF_SB_EEEEEEEvNS4_8identityES12_S1C_vS1D_EENS_8epilogue10collective6detail29Sm90TmaWarpSpecializedAdapterINS1G_15DefaultEpilogueISI_SJ_SJ_NS1F_6thread17LinearCombinationISI_Li1EffLNS1K_9ScaleType4KindE0ELNS_15FloatRoundStyleE2ESI_EENS1_15EpilogueDefaultEEEEEvvEEEEvNT_6ParamsE:
	.zero		1664


//--------------------- SYMBOLS --------------------------

	.type		.nv.reservedSmem.offset0,@object
	.size		.nv.reservedSmem.offset0,0x4
